	.target	sm_100a

	.elftype	@"ET_EXEC"


//--------------------- .note.nv.tkinfo           --------------------------
	.section	.note.nv.tkinfo,"",@"SHT_NOTE"
	.sectionflags	@"SHF_NOTE_NV_TKINFO"
	.tkinfo
        /*0018*/ 	.word	0x00000002
        /*0030*/ 	.string	""
        /*0030*/ 	.string	"ptxas"
        /*0030*/ 	.string	"Cuda compilation tools, release 13.0, V13.0.88"
        /*0030*/ 	.string	"Build cuda_13.0.r13.0/compiler.36424714_0"
        /*0030*/ 	.string	"-arch sm_100a -m 64 "



//--------------------- .note.nv.cuinfo           --------------------------
	.section	.note.nv.cuinfo,"",@"SHT_NOTE"
	.sectionflags	@"SHF_NOTE_NV_CUINFO"
        /*0018*/ 	.short	0x0002
        /*001a*/ 	.short	0x0064
        /*001c*/ 	.short	0x0082
	.zero		2


//--------------------- .nv.info                  --------------------------
	.section	.nv.info,"",@"SHT_CUDA_INFO"
	.align	4


	//----- nvinfo : EIATTR_REGCOUNT
	.align		4
        /*0000*/ 	.byte	0x04, 0x2f
        /*0002*/ 	.short	(.L_19 - .L_18)
	.align		4
.L_18:
        /*0004*/ 	.word	index@(_ZN7cutlass13device_kernelINS_4gemm6kernel13GemmUniversalIN4cute5tupleIJiiiiEEENS1_10collective13CollectiveMmaINS1_41MainloopSm100TmaUmmaWarpSpecializedSparseILi3ELi2ELi2ENS5_IJNS4_1CILi1EEENSA_ILi2EEESB_EEEEENS5_IJNSA_ILi128EEESF_SF_EEENS_6half_tENS5_IJNS4_6LayoutINS5_IJiNS5_IJSC_iEEEiEEENS5_IJlNS5_IJSB_SC_EEElEEEEENSI_INS5_IJNS5_IJNS5_IJNSA_ILi8EEESC_SO_EEEiEEENS5_IJNS5_IJNSA_ILi16EEESC_NSA_ILi4EEEEEEiEEEiEEENS5_IJNS5_IJNS5_IJSF_SR_NSA_ILi2048EEEEEENSA_ILi16384EEEEEENS5_IJNS5_IJSB_NSA_ILi1024EEENSA_ILi32EEEEEElEEElEEEEEEEESH_NS5_IJlSB_lEEENS4_8TiledMMAINS4_8MMA_AtomIJNS4_27SM100_MMA_F16BF16_SS_SPARSEISH_SH_fLi128ELi128ELNS4_4UMMA5MajorE0ELS1C_0ELNS1B_7ScaleInE0ELS1D_0EEEEEENSI_INS5_IJSB_SB_SB_EEENS5_IJNSA_ILi0EEES1H_S1H_EEEEENS5_IJNS4_10UnderscoreES1K_S1K_EEEEENS4_23SM90_TMA_LOAD_MULTICASTENS4_14ComposedLayoutINS4_7SwizzleILi3ELi4ELi3EEENS4_25smem_sparse_ptr_flag_bitsILi2ELi16EEENSI_INS5_IJNS5_IJSB_SO_EEENS5_IJSC_NSA_ILi64EEEEEEEEENS5_IJNS5_IJS1H_SF_EEESL_EEEEEEEvNS4_8identityENS4_13SM90_TMA_LOADENS1O_IS1Q_NS4_18smem_ptr_flag_bitsILi16EEENSI_INS5_IJSO_S1U_EEENS5_IJS1U_SB_EEEEEEEvS21_EENS_8epilogue10collective18CollectiveEpilogueINS2A_23Sm100TmaWarpSpecializedILi4ELi2ELi32ELb1ELb0EEEJSG_NS5_IJNSI_ISF_SB_EENSI_IS11_SB_EEEEEfNS5_IJSB_llEEEfS2I_NS2A_6fusion15FusionCallbacksIS2E_NS2J_17LinearCombinationIffffLNS_15FloatRoundStyleE2EEESG_S2H_JEEENS4_5SM1004TMEM4LOAD26SM100_TMEM_LOAD_32dp32b32xES22_NS1O_INS1P_ILi2ELi5ELi2EEENS23_ILi32EEENSI_INS5_IJS11_SS_EEENS5_IJSB_S11_EEEEEEENS4_39AutoVectorizingCopyWithAssumedAlignmentILi128EEENS4_14SM90_TMA_STOREES2Y_S30_S30_EEEvvEEEEvNT_6ParamsE)
        /*0008*/ 	.word	0x00000079


	//----- nvinfo : EIATTR_FRAME_SIZE
	.align		4
.L_19:
        /*000c*/ 	.byte	0x04, 0x11
        /*000e*/ 	.short	(.L_21 - .L_20)
	.align		4
.L_20:
        /*0010*/ 	.word	index@($__internal_2_$__cuda_sm10x_tcgen05_guardrail_trap_unallocated_columns_being_dealloced)
        /*0014*/ 	.word	0x00000000


	//----- nvinfo : EIATTR_FRAME_SIZE
	.align		4
.L_21:
        /*0018*/ 	.byte	0x04, 0x11
        /*001a*/ 	.short	(.L_23 - .L_22)
	.align		4
.L_22:
        /*001c*/ 	.word	index@($__internal_1_$__cuda_sm10x_tcgen05_guardrail_trap_phase_invalid_during_alloc)
        /*0020*/ 	.word	0x00000000


	//----- nvinfo : EIATTR_FRAME_SIZE
	.align		4
.L_23:
        /*0024*/ 	.byte	0x04, 0x11
        /*0026*/ 	.short	(.L_25 - .L_24)
	.align		4
.L_24:
        /*0028*/ 	.word	index@($__internal_0_$__cuda_sm10x_tcgen05_guardrail_trap_col_being_dealloced_not_returned_by_alloc)
        /*002c*/ 	.word	0x00000000


	//----- nvinfo : EIATTR_FRAME_SIZE
	.align		4
.L_25:
        /*0030*/ 	.byte	0x04, 0x11
        /*0032*/ 	.short	(.L_27 - .L_26)
	.align		4
.L_26:
        /*0034*/ 	.word	index@(_ZN7cutlass13device_kernelINS_4gemm6kernel13GemmUniversalIN4cute5tupleIJiiiiEEENS1_10collective13CollectiveMmaINS1_41MainloopSm100TmaUmmaWarpSpecializedSparseILi3ELi2ELi2ENS5_IJNS4_1CILi1EEENSA_ILi2EEESB_EEEEENS5_IJNSA_ILi128EEESF_SF_EEENS_6half_tENS5_IJNS4_6LayoutINS5_IJiNS5_IJSC_iEEEiEEENS5_IJlNS5_IJSB_SC_EEElEEEEENSI_INS5_IJNS5_IJNS5_IJNSA_ILi8EEESC_SO_EEEiEEENS5_IJNS5_IJNSA_ILi16EEESC_NSA_ILi4EEEEEEiEEEiEEENS5_IJNS5_IJNS5_IJSF_SR_NSA_ILi2048EEEEEENSA_ILi16384EEEEEENS5_IJNS5_IJSB_NSA_ILi1024EEENSA_ILi32EEEEEElEEElEEEEEEEESH_NS5_IJlSB_lEEENS4_8TiledMMAINS4_8MMA_AtomIJNS4_27SM100_MMA_F16BF16_SS_SPARSEISH_SH_fLi128ELi128ELNS4_4UMMA5MajorE0ELS1C_0ELNS1B_7ScaleInE0ELS1D_0EEEEEENSI_INS5_IJSB_SB_SB_EEENS5_IJNSA_ILi0EEES1H_S1H_EEEEENS5_IJNS4_10UnderscoreES1K_S1K_EEEEENS4_23SM90_TMA_LOAD_MULTICASTENS4_14ComposedLayoutINS4_7SwizzleILi3ELi4ELi3EEENS4_25smem_sparse_ptr_flag_bitsILi2ELi16EEENSI_INS5_IJNS5_IJSB_SO_EEENS5_IJSC_NSA_ILi64EEEEEEEEENS5_IJNS5_IJS1H_SF_EEESL_EEEEEEEvNS4_8identityENS4_13SM90_TMA_LOADENS1O_IS1Q_NS4_18smem_ptr_flag_bitsILi16EEENSI_INS5_IJSO_S1U_EEENS5_IJS1U_SB_EEEEEEEvS21_EENS_8epilogue10collective18CollectiveEpilogueINS2A_23Sm100TmaWarpSpecializedILi4ELi2ELi32ELb1ELb0EEEJSG_NS5_IJNSI_ISF_SB_EENSI_IS11_SB_EEEEEfNS5_IJSB_llEEEfS2I_NS2A_6fusion15FusionCallbacksIS2E_NS2J_17LinearCombinationIffffLNS_15FloatRoundStyleE2EEESG_S2H_JEEENS4_5SM1004TMEM4LOAD26SM100_TMEM_LOAD_32dp32b32xES22_NS1O_INS1P_ILi2ELi5ELi2EEENS23_ILi32EEENSI_INS5_IJS11_SS_EEENS5_IJSB_S11_EEEEEEENS4_39AutoVectorizingCopyWithAssumedAlignmentILi128EEENS4_14SM90_TMA_STOREES2Y_S30_S30_EEEvvEEEEvNT_6ParamsE)
        /*0038*/ 	.word	0x00000000


	//----- nvinfo : EIATTR_MIN_STACK_SIZE
	.align		4
.L_27:
        /*003c*/ 	.byte	0x04, 0x12
        /*003e*/ 	.short	(.L_29 - .L_28)
	.align		4
.L_28:
        /*0040*/ 	.word	index@(_ZN7cutlass13device_kernelINS_4gemm6kernel13GemmUniversalIN4cute5tupleIJiiiiEEENS1_10collective13CollectiveMmaINS1_41MainloopSm100TmaUmmaWarpSpecializedSparseILi3ELi2ELi2ENS5_IJNS4_1CILi1EEENSA_ILi2EEESB_EEEEENS5_IJNSA_ILi128EEESF_SF_EEENS_6half_tENS5_IJNS4_6LayoutINS5_IJiNS5_IJSC_iEEEiEEENS5_IJlNS5_IJSB_SC_EEElEEEEENSI_INS5_IJNS5_IJNS5_IJNSA_ILi8EEESC_SO_EEEiEEENS5_IJNS5_IJNSA_ILi16EEESC_NSA_ILi4EEEEEEiEEEiEEENS5_IJNS5_IJNS5_IJSF_SR_NSA_ILi2048EEEEEENSA_ILi16384EEEEEENS5_IJNS5_IJSB_NSA_ILi1024EEENSA_ILi32EEEEEElEEElEEEEEEEESH_NS5_IJlSB_lEEENS4_8TiledMMAINS4_8MMA_AtomIJNS4_27SM100_MMA_F16BF16_SS_SPARSEISH_SH_fLi128ELi128ELNS4_4UMMA5MajorE0ELS1C_0ELNS1B_7ScaleInE0ELS1D_0EEEEEENSI_INS5_IJSB_SB_SB_EEENS5_IJNSA_ILi0EEES1H_S1H_EEEEENS5_IJNS4_10UnderscoreES1K_S1K_EEEEENS4_23SM90_TMA_LOAD_MULTICASTENS4_14ComposedLayoutINS4_7SwizzleILi3ELi4ELi3EEENS4_25smem_sparse_ptr_flag_bitsILi2ELi16EEENSI_INS5_IJNS5_IJSB_SO_EEENS5_IJSC_NSA_ILi64EEEEEEEEENS5_IJNS5_IJS1H_SF_EEESL_EEEEEEEvNS4_8identityENS4_13SM90_TMA_LOADENS1O_IS1Q_NS4_18smem_ptr_flag_bitsILi16EEENSI_INS5_IJSO_S1U_EEENS5_IJS1U_SB_EEEEEEEvS21_EENS_8epilogue10collective18CollectiveEpilogueINS2A_23Sm100TmaWarpSpecializedILi4ELi2ELi32ELb1ELb0EEEJSG_NS5_IJNSI_ISF_SB_EENSI_IS11_SB_EEEEEfNS5_IJSB_llEEEfS2I_NS2A_6fusion15FusionCallbacksIS2E_NS2J_17LinearCombinationIffffLNS_15FloatRoundStyleE2EEESG_S2H_JEEENS4_5SM1004TMEM4LOAD26SM100_TMEM_LOAD_32dp32b32xES22_NS1O_INS1P_ILi2ELi5ELi2EEENS23_ILi32EEENSI_INS5_IJS11_SS_EEENS5_IJSB_S11_EEEEEEENS4_39AutoVectorizingCopyWithAssumedAlignmentILi128EEENS4_14SM90_TMA_STOREES2Y_S30_S30_EEEvvEEEEvNT_6ParamsE)
        /*0044*/ 	.word	0x00000000
.L_29:


//--------------------- .nv.compat                --------------------------
	.section	.nv.compat,"",@"SHT_CUDA_COMPAT_INFO"
	.align	4
        /*0000*/ 	.byte	0x02, 0x09, 0x01, 0x00, 0x02, 0x02, 0x02, 0x00, 0x02, 0x05, 0x05, 0x00, 0x03, 0x07, 0x01, 0x01
        /*0010*/ 	.byte	0x02, 0x03, 0x01, 0x00, 0x02, 0x06, 0x01, 0x00, 0x04, 0x0b, 0x08, 0x00, 0x09, 0x00, 0x00, 0x00
        /*0020*/ 	.byte	0x00, 0x00, 0x00, 0x00


//--------------------- .nv.info._ZN7cutlass13device_kernelINS_4gemm6kernel13GemmUniversalIN4cute5tupleIJiiiiEEENS1_10collective13CollectiveMmaINS1_41MainloopSm100TmaUmmaWarpSpecializedSparseILi3ELi2ELi2ENS5_IJNS4_1CILi1EEENSA_ILi2EEESB_EEEEENS5_IJNSA_ILi128EEESF_SF_EEENS_6half_tENS5_IJNS4_6LayoutINS5_IJiNS5_IJSC_iEEEiEEENS5_IJlNS5_IJSB_SC_EEElEEEEENSI_INS5_IJNS5_IJNS5_IJNSA_ILi8EEESC_SO_EEEiEEENS5_IJNS5_IJNSA_ILi16EEESC_NSA_ILi4EEEEEEiEEEiEEENS5_IJNS5_IJNS5_IJSF_SR_NSA_ILi2048EEEEEENSA_ILi16384EEEEEENS5_IJNS5_IJSB_NSA_ILi1024EEENSA_ILi32EEEEEElEEElEEEEEEEESH_NS5_IJlSB_lEEENS4_8TiledMMAINS4_8MMA_AtomIJNS4_27SM100_MMA_F16BF16_SS_SPARSEISH_SH_fLi128ELi128ELNS4_4UMMA5MajorE0ELS1C_0ELNS1B_7ScaleInE0ELS1D_0EEEEEENSI_INS5_IJSB_SB_SB_EEENS5_IJNSA_ILi0EEES1H_S1H_EEEEENS5_IJNS4_10UnderscoreES1K_S1K_EEEEENS4_23SM90_TMA_LOAD_MULTICASTENS4_14ComposedLayoutINS4_7SwizzleILi3ELi4ELi3EEENS4_25smem_sparse_ptr_flag_bitsILi2ELi16EEENSI_INS5_IJNS5_IJSB_SO_EEENS5_IJSC_NSA_ILi64EEEEEEEEENS5_IJNS5_IJS1H_SF_EEESL_EEEEEEEvNS4_8identityENS4_13SM90_TMA_LOADENS1O_IS1Q_NS4_18smem_ptr_flag_bitsILi16EEENSI_INS5_IJSO_S1U_EEENS5_IJS1U_SB_EEEEEEEvS21_EENS_8epilogue10collective18CollectiveEpilogueINS2A_23Sm100TmaWarpSpecializedILi4ELi2ELi32ELb1ELb0EEEJSG_NS5_IJNSI_ISF_SB_EENSI_IS11_SB_EEEEEfNS5_IJSB_llEEEfS2I_NS2A_6fusion15FusionCallbacksIS2E_NS2J_17LinearCombinationIffffLNS_15FloatRoundStyleE2EEESG_S2H_JEEENS4_5SM1004TMEM4LOAD26SM100_TMEM_LOAD_32dp32b32xES22_NS1O_INS1P_ILi2ELi5ELi2EEENS23_ILi32EEENSI_INS5_IJS11_SS_EEENS5_IJSB_S11_EEEEEEENS4_39AutoVectorizingCopyWithAssumedAlignmentILi128EEENS4_14SM90_TMA_STOREES2Y_S30_S30_EEEvvEEEEvNT_6ParamsE --------------------------
	.section	.nv.info._ZN7cutlass13device_kernelINS_4gemm6kernel13GemmUniversalIN4cute5tupleIJiiiiEEENS1_10collective13CollectiveMmaINS1_41MainloopSm100TmaUmmaWarpSpecializedSparseILi3ELi2ELi2ENS5_IJNS4_1CILi1EEENSA_ILi2EEESB_EEEEENS5_IJNSA_ILi128EEESF_SF_EEENS_6half_tENS5_IJNS4_6LayoutINS5_IJiNS5_IJSC_iEEEiEEENS5_IJlNS5_IJSB_SC_EEElEEEEENSI_INS5_IJNS5_IJNS5_IJNSA_ILi8EEESC_SO_EEEiEEENS5_IJNS5_IJNSA_ILi16EEESC_NSA_ILi4EEEEEEiEEEiEEENS5_IJNS5_IJNS5_IJSF_SR_NSA_ILi2048EEEEEENSA_ILi16384EEEEEENS5_IJNS5_IJSB_NSA_ILi1024EEENSA_ILi32EEEEEElEEElEEEEEEEESH_NS5_IJlSB_lEEENS4_8TiledMMAINS4_8MMA_AtomIJNS4_27SM100_MMA_F16BF16_SS_SPARSEISH_SH_fLi128ELi128ELNS4_4UMMA5MajorE0ELS1C_0ELNS1B_7ScaleInE0ELS1D_0EEEEEENSI_INS5_IJSB_SB_SB_EEENS5_IJNSA_ILi0EEES1H_S1H_EEEEENS5_IJNS4_10UnderscoreES1K_S1K_EEEEENS4_23SM90_TMA_LOAD_MULTICASTENS4_14ComposedLayoutINS4_7SwizzleILi3ELi4ELi3EEENS4_25smem_sparse_ptr_flag_bitsILi2ELi16EEENSI_INS5_IJNS5_IJSB_SO_EEENS5_IJSC_NSA_ILi64EEEEEEEEENS5_IJNS5_IJS1H_SF_EEESL_EEEEEEEvNS4_8identityENS4_13SM90_TMA_LOADENS1O_IS1Q_NS4_18smem_ptr_flag_bitsILi16EEENSI_INS5_IJSO_S1U_EEENS5_IJS1U_SB_EEEEEEEvS21_EENS_8epilogue10collective18CollectiveEpilogueINS2A_23Sm100TmaWarpSpecializedILi4ELi2ELi32ELb1ELb0EEEJSG_NS5_IJNSI_ISF_SB_EENSI_IS11_SB_EEEEEfNS5_IJSB_llEEEfS2I_NS2A_6fusion15FusionCallbacksIS2E_NS2J_17LinearCombinationIffffLNS_15FloatRoundStyleE2EEESG_S2H_JEEENS4_5SM1004TMEM4LOAD26SM100_TMEM_LOAD_32dp32b32xES22_NS1O_INS1P_ILi2ELi5ELi2EEENS23_ILi32EEENSI_INS5_IJS11_SS_EEENS5_IJSB_S11_EEEEEEENS4_39AutoVectorizingCopyWithAssumedAlignmentILi128EEENS4_14SM90_TMA_STOREES2Y_S30_S30_EEEvvEEEEvNT_6ParamsE,"",@"SHT_CUDA_INFO"
	.sectionflags	@""
	.align	4


	//----- nvinfo : EIATTR_CUDA_API_VERSION
	.align		4
        /*0000*/ 	.byte	0x04, 0x37
        /*0002*/ 	.short	(.L_31 - .L_30)
.L_30:
        /*0004*/ 	.word	0x00000082


	//----- nvinfo : EIATTR_KPARAM_INFO
	.align		4
.L_31:
        /*0008*/ 	.byte	0x04, 0x17
        /*000a*/ 	.short	(.L_33 - .L_32)
.L_32:
        /*000c*/ 	.word	0x00000000
        /*0010*/ 	.short	0x0000
        /*0012*/ 	.short	0x0000
        /*0014*/ 	.byte	0x00, 0xf0, 0x01, 0x28


	//----- nvinfo : EIATTR_AT_ENTRY_FRAGMENTS
	.align		4
.L_33:
        /*0018*/ 	.byte	0x04, 0x4f
        /*001a*/ 	.short	(.L_35 - .L_34)


	//   ....[0]....
.L_34:
        /*001c*/ 	.word	0x00000006


	//----- nvinfo : EIATTR_RESERVED_SMEM_USED
	.align		4
.L_35:
        /*0020*/ 	.byte	0x01, 0x41
	.zero		2


	//----- nvinfo : EIATTR_SPARSE_MMA_MASK
	.align		4
        /*0024*/ 	.byte	0x03, 0x50
        /*0026*/ 	.short	0x0040


	//----- nvinfo : EIATTR_TCGEN05_1CTA_USED
	.align		4
        /*0028*/ 	.byte	0x01, 0x51
	.zero		2


	//----- nvinfo : EIATTR_MAXREG_COUNT
	.align		4
        /*002c*/ 	.byte	0x03, 0x1b
        /*002e*/ 	.short	0x00ff


	//----- nvinfo : EIATTR_NUM_BARRIERS
	.align		4
        /*0030*/ 	.byte	0x02, 0x4c
        /*0032*/ 	.byte	0x07
	.zero		1


	//----- nvinfo : EIATTR_EXTERNS
	.align		4
        /*0034*/ 	.byte	0x04, 0x0f
        /*0036*/ 	.short	(.L_37 - .L_36)


	//   ....[0]....
	.align		4
.L_36:
        /*0038*/ 	.word	index@(__assertfail)


	//----- nvinfo : EIATTR_MERCURY_ISA_VERSION
	.align		4
.L_37:
        /*003c*/ 	.byte	0x03, 0x5f
        /*003e*/ 	.short	0x0101


	//----- nvinfo : EIATTR_INT_WARP_WIDE_INSTR_OFFSETS
	.align		4
        /*0040*/ 	.byte	0x04, 0x31
        /*0042*/ 	.short	(.L_39 - .L_38)


	//   ....[0]....
.L_38:
        /*0044*/ 	.word	0x00001cf0


	//   ....[1]....
        /*0048*/ 	.word	0x000036c0


	//   ....[2]....
        /*004c*/ 	.word	0x000036e0


	//   ....[3]....
        /*0050*/ 	.word	0x00003710


	//   ....[4]....
        /*0054*/ 	.word	0x00004010


	//   ....[5]....
        /*0058*/ 	.word	0x00004030


	//   ....[6]....
        /*005c*/ 	.word	0x000040d0


	//   ....[7]....
        /*0060*/ 	.word	0x00004170


	//   ....[8]....
        /*0064*/ 	.word	0x00004230


	//   ....[9]....
        /*0068*/ 	.word	0x000042b0


	//   ....[10]....
        /*006c*/ 	.word	0x000042d0


	//   ....[11]....
        /*0070*/ 	.word	0x000043a0


	//   ....[12]....
        /*0074*/ 	.word	0x00004430


	//   ....[13]....
        /*0078*/ 	.word	0x000044f0


	//   ....[14]....
        /*007c*/ 	.word	0x00004580


	//   ....[15]....
        /*0080*/ 	.word	0x000045a0


	//   ....[16]....
        /*0084*/ 	.word	0x000046d0


	//   ....[17]....
        /*0088*/ 	.word	0x00004730


	//   ....[18]....
        /*008c*/ 	.word	0x000047e0


	//   ....[19]....
        /*0090*/ 	.word	0x00004930


	//   ....[20]....
        /*0094*/ 	.word	0x00004990


	//   ....[21]....
        /*0098*/ 	.word	0x000049b0


	//   ....[22]....
        /*009c*/ 	.word	0x000049d0


	//   ....[23]....
        /*00a0*/ 	.word	0x00004bc0


	//----- nvinfo : EIATTR_COOP_GROUP_MASK_REGIDS
	.align		4
.L_39:
        /*00a4*/ 	.byte	0x04, 0x29
        /*00a6*/ 	.short	(.L_41 - .L_40)


	//   ....[0]....
.L_40:
        /*00a8*/ 	.word	0xffffffff


	//   ....[1]....
        /*00ac*/ 	.word	0xffffffff


	//   ....[2]....
        /*00b0*/ 	.word	0xffffffff


	//   ....[3]....
        /*00b4*/ 	.word	0xffffffff


	//   ....[4]....
        /*00b8*/ 	.word	0xffffffff


	//   ....[5]....
        /*00bc*/ 	.word	0xffffffff


	//   ....[6]....
        /*00c0*/ 	.word	0xffffffff


	//   ....[7]....
        /*00c4*/ 	.word	0xffffffff


	//   ....[8]....
        /*00c8*/ 	.word	0xffffffff


	//   ....[9]....
        /*00cc*/ 	.word	0xffffffff


	//   ....[10]....
        /*00d0*/ 	.word	0xffffffff


	//   ....[11]....
        /*00d4*/ 	.word	0xffffffff


	//   ....[12]....
        /*00d8*/ 	.word	0xffffffff


	//   ....[13]....
        /*00dc*/ 	.word	0xffffffff


	//----- nvinfo : EIATTR_COOP_GROUP_INSTR_OFFSETS
	.align		4
.L_41:
        /*00e0*/ 	.byte	0x04, 0x28
        /*00e2*/ 	.short	(.L_43 - .L_42)


	//   ....[0]....
.L_42:
        /*00e4*/ 	.word	0x00000090


	//   ....[1]....
        /*00e8*/ 	.word	0x00000500


	//   ....[2]....
        /*00ec*/ 	.word	0x00000680


	//   ....[3]....
        /*00f0*/ 	.word	0x00000820


	//   ....[4]....
        /*00f4*/ 	.word	0x00000920


	//   ....[5]....
        /*00f8*/ 	.word	0x00000a90


	//   ....[6]....
        /*00fc*/ 	.word	0x00000bf0


	//   ....[7]....
        /*0100*/ 	.word	0x00000da0


	//   ....[8]....
        /*0104*/ 	.word	0x00001be0


	//   ....[9]....
        /*0108*/ 	.word	0x00002920


	//   ....[10]....
        /*010c*/ 	.word	0x00002b30


	//   ....[11]....
        /*0110*/ 	.word	0x00002b60


	//   ....[12]....
        /*0114*/ 	.word	0x000035a0


	//   ....[13]....
        /*0118*/ 	.word	0x000037d0


	//----- nvinfo : EIATTR_VRC_CTA_INIT_COUNT
	.align		4
.L_43:
        /*011c*/ 	.byte	0x02, 0x4a
        /*011e*/ 	.byte	0x80
	.zero		1


	//----- nvinfo : EIATTR_SYSCALL_OFFSETS
	.align		4
        /*0120*/ 	.byte	0x04, 0x46
        /*0122*/ 	.short	(.L_45 - .L_44)


	//   ....[0]....
.L_44:
        /*0124*/ 	.word	0x00005660


	//   ....[1]....
        /*0128*/ 	.word	0x00005750


	//   ....[2]....
        /*012c*/ 	.word	0x00006170


	//   ....[3]....
        /*0130*/ 	.word	0x00006f60


	//   ....[4]....
        /*0134*/ 	.word	0x00007d30


	//   ....[5]....
        /*0138*/ 	.word	0x00008af0


	//----- nvinfo : EIATTR_MBARRIER_INSTR_OFFSETS
	.align		4
.L_45:
        /*013c*/ 	.byte	0x04, 0x39
        /*013e*/ 	.short	(.L_47 - .L_46)


	//   ....[0]....
.L_46:
        /*0140*/ 	.word	0x00000610
        /*0144*/ 	.word	0x000000ff
        /*0148*/ 	.word	0x00000000
        /*014c*/ 	.short	0x0100
        /*014e*/ 	.byte	0x06
	.zero		1


	//   ....[1]....
        /*0150*/ 	.word	0x00000620
        /*0154*/ 	.word	0x000000ff
        /*0158*/ 	.word	0x00000018
        /*015c*/ 	.short	0x0100
        /*015e*/ 	.byte	0x06
	.zero		1


	//   ....[2]....
        /*0160*/ 	.word	0x00000630
        /*0164*/ 	.word	0x000000ff
        /*0168*/ 	.word	0x00000008
        /*016c*/ 	.short	0x0100
        /*016e*/ 	.byte	0x06
	.zero		1


	//   ....[3]....
        /*0170*/ 	.word	0x00000640
        /*0174*/ 	.word	0x000000ff
        /*0178*/ 	.word	0x00000020
        /*017c*/ 	.short	0x0100
        /*017e*/ 	.byte	0x06
	.zero		1


	//   ....[4]....
        /*0180*/ 	.word	0x00000650
        /*0184*/ 	.word	0x000000ff
        /*0188*/ 	.word	0x00000010
        /*018c*/ 	.short	0x0100
        /*018e*/ 	.byte	0x06
	.zero		1


	//   ....[5]....
        /*0190*/ 	.word	0x00000660
        /*0194*/ 	.word	0x000000ff
        /*0198*/ 	.word	0x00000028
        /*019c*/ 	.short	0x0100
        /*019e*/ 	.byte	0x06
	.zero		1


	//   ....[6]....
        /*01a0*/ 	.word	0x00000790
        /*01a4*/ 	.word	0x000000ff
        /*01a8*/ 	.word	0x00000030
        /*01ac*/ 	.short	0x0100
        /*01ae*/ 	.byte	0x06
	.zero		1


	//   ....[7]....
        /*01b0*/ 	.word	0x000007a0
        /*01b4*/ 	.word	0x000000ff
        /*01b8*/ 	.word	0x00000050
        /*01bc*/ 	.short	0x0100
        /*01be*/ 	.byte	0x06
	.zero		1


	//   ....[8]....
        /*01c0*/ 	.word	0x000007b0
        /*01c4*/ 	.word	0x000000ff
        /*01c8*/ 	.word	0x00000038
        /*01cc*/ 	.short	0x0100
        /*01ce*/ 	.byte	0x06
	.zero		1


	//   ....[9]....
        /*01d0*/ 	.word	0x000007c0
        /*01d4*/ 	.word	0x000000ff
        /*01d8*/ 	.word	0x00000058
        /*01dc*/ 	.short	0x0100
        /*01de*/ 	.byte	0x06
	.zero		1


	//   ....[10]....
        /*01e0*/ 	.word	0x000007d0
        /*01e4*/ 	.word	0x000000ff
        /*01e8*/ 	.word	0x00000040
        /*01ec*/ 	.short	0x0100
        /*01ee*/ 	.byte	0x06
	.zero		1


	//   ....[11]....
        /*01f0*/ 	.word	0x000007e0
        /*01f4*/ 	.word	0x000000ff
        /*01f8*/ 	.word	0x00000060
        /*01fc*/ 	.short	0x0100
        /*01fe*/ 	.byte	0x06
	.zero		1


	//   ....[12]....
        /*0200*/ 	.word	0x000007f0
        /*0204*/ 	.word	0x000000ff
        /*0208*/ 	.word	0x00000048
        /*020c*/ 	.short	0x0100
        /*020e*/ 	.byte	0x06
	.zero		1


	//   ....[13]....
        /*0210*/ 	.word	0x00000800
        /*0214*/ 	.word	0x000000ff
        /*0218*/ 	.word	0x00000068
        /*021c*/ 	.short	0x0100
        /*021e*/ 	.byte	0x06
	.zero		1


	//   ....[14]....
        /*0220*/ 	.word	0x000008f0
        /*0224*/ 	.word	0x000000ff
        /*0228*/ 	.word	0x00000070
        /*022c*/ 	.short	0x0100
        /*022e*/ 	.byte	0x05
	.zero		1


	//   ....[15]....
        /*0230*/ 	.word	0x00000900
        /*0234*/ 	.word	0x000000ff
        /*0238*/ 	.word	0x00000078
        /*023c*/ 	.short	0x0100
        /*023e*/ 	.byte	0x05
	.zero		1


	//   ....[16]....
        /*0240*/ 	.word	0x00000a40
        /*0244*/ 	.word	0x000000ff
        /*0248*/ 	.word	0x00000080
        /*024c*/ 	.short	0x0100
        /*024e*/ 	.byte	0x05
	.zero		1


	//   ....[17]....
        /*0250*/ 	.word	0x00000a50
        /*0254*/ 	.word	0x000000ff
        /*0258*/ 	.word	0x00000090
        /*025c*/ 	.short	0x0100
        /*025e*/ 	.byte	0x05
	.zero		1


	//   ....[18]....
        /*0260*/ 	.word	0x00000a60
        /*0264*/ 	.word	0x000000ff
        /*0268*/ 	.word	0x00000088
        /*026c*/ 	.short	0x0100
        /*026e*/ 	.byte	0x05
	.zero		1


	//   ....[19]....
        /*0270*/ 	.word	0x00000a70
        /*0274*/ 	.word	0x000000ff
        /*0278*/ 	.word	0x00000098
        /*027c*/ 	.short	0x0100
        /*027e*/ 	.byte	0x05
	.zero		1


	//   ....[20]....
        /*0280*/ 	.word	0x00000ba0
        /*0284*/ 	.word	0x000000ff
        /*0288*/ 	.word	0x000000a0
        /*028c*/ 	.short	0x0100
        /*028e*/ 	.byte	0x06
	.zero		1


	//   ....[21]....
        /*0290*/ 	.word	0x00000bb0
        /*0294*/ 	.word	0x000000ff
        /*0298*/ 	.word	0x000000b0
        /*029c*/ 	.short	0x0100
        /*029e*/ 	.byte	0x06
	.zero		1


	//   ....[22]....
        /*02a0*/ 	.word	0x00000bc0
        /*02a4*/ 	.word	0x000000ff
        /*02a8*/ 	.word	0x000000a8
        /*02ac*/ 	.short	0x0100
        /*02ae*/ 	.byte	0x06
	.zero		1


	//   ....[23]....
        /*02b0*/ 	.word	0x00000bd0
        /*02b4*/ 	.word	0x000000ff
        /*02b8*/ 	.word	0x000000b8
        /*02bc*/ 	.short	0x0100
        /*02be*/ 	.byte	0x06
	.zero		1


	//   ....[24]....
        /*02c0*/ 	.word	0x00000cc0
        /*02c4*/ 	.word	0x000000ff
        /*02c8*/ 	.word	0x000000c0
        /*02cc*/ 	.short	0x0100
        /*02ce*/ 	.byte	0x05
	.zero		1


	//   ....[25]....
        /*02d0*/ 	.word	0x00000cd0
        /*02d4*/ 	.word	0x000000ff
        /*02d8*/ 	.word	0x000000d0
        /*02dc*/ 	.short	0x0100
        /*02de*/ 	.byte	0x05
	.zero		1


	//   ....[26]....
        /*02e0*/ 	.word	0x00000ce0
        /*02e4*/ 	.word	0x000000ff
        /*02e8*/ 	.word	0x000000c8
        /*02ec*/ 	.short	0x0100
        /*02ee*/ 	.byte	0x05
	.zero		1


	//   ....[27]....
        /*02f0*/ 	.word	0x00000cf0
        /*02f4*/ 	.word	0x000000ff
        /*02f8*/ 	.word	0x000000d8
        /*02fc*/ 	.short	0x0100
        /*02fe*/ 	.byte	0x05
	.zero		1


	//   ....[28]....
        /*0300*/ 	.word	0x00001760
        /*0304*/ 	.word	0x00000004
        /*0308*/ 	.word	0x000000d0
        /*030c*/ 	.short	0x010a
        /*030e*/ 	.byte	0xff
	.zero		1


	//   ....[29]....
        /*0310*/ 	.word	0x00001780
        /*0314*/ 	.word	0x00000004
        /*0318*/ 	.word	0x000000c0
        /*031c*/ 	.short	0x0101
        /*031e*/ 	.byte	0xff
	.zero		1


	//   ....[30]....
        /*0320*/ 	.word	0x00001800
        /*0324*/ 	.word	0x000000ff
        /*0328*/ 	.word	0x00000018
        /*032c*/ 	.short	0x010a
        /*032e*/ 	.byte	0x04
	.zero		1


	//   ....[31]....
        /*0330*/ 	.word	0x00001930
        /*0334*/ 	.word	0x000000ff
        /*0338*/ 	.word	0x00000018
        /*033c*/ 	.short	0x010a
        /*033e*/ 	.byte	0x21
	.zero		1


	//   ....[32]....
        /*0340*/ 	.word	0x00001a40
        /*0344*/ 	.word	0x000000ff
        /*0348*/ 	.word	0x00000018
        /*034c*/ 	.short	0x010a
        /*034e*/ 	.byte	0x04
	.zero		1


	//   ....[33]....
        /*0350*/ 	.word	0x00001bc0
        /*0354*/ 	.word	0x000000ff
        /*0358*/ 	.word	0x00000078
        /*035c*/ 	.short	0x0101
        /*035e*/ 	.byte	0x06
	.zero		1


	//   ....[34]....
        /*0360*/ 	.word	0x00001bf0
        /*0364*/ 	.word	0x00000008
        /*0368*/ 	.word	0x00000080
        /*036c*/ 	.short	0x010a
        /*036e*/ 	.byte	0xff
	.zero		1


	//   ....[35]....
        /*0370*/ 	.word	0x00001cc0
        /*0374*/ 	.word	0x00000008
        /*0378*/ 	.word	0x00000000
        /*037c*/ 	.short	0x0101
        /*037e*/ 	.byte	0xff
	.zero		1


	//   ....[36]....
        /*0380*/ 	.word	0x00002230
        /*0384*/ 	.word	0x000000ff
        /*0388*/ 	.word	0x00000000
        /*038c*/ 	.short	0x010a
        /*038e*/ 	.byte	0x04
	.zero		1


	//   ....[37]....
        /*0390*/ 	.word	0x000022c0
        /*0394*/ 	.word	0x000000ff
        /*0398*/ 	.word	0x00000000
        /*039c*/ 	.short	0x010a
        /*039e*/ 	.byte	0x04
	.zero		1


	//   ....[38]....
        /*03a0*/ 	.word	0x00002360
        /*03a4*/ 	.word	0x00000000
        /*03a8*/ 	.word	0x00000000
        /*03ac*/ 	.short	0x010a
        /*03ae*/ 	.byte	0xff
	.zero		1


	//   ....[39]....
        /*03b0*/ 	.word	0x00002480
        /*03b4*/ 	.word	0x00000000
        /*03b8*/ 	.word	0x000000c0
        /*03bc*/ 	.short	0x010a
        /*03be*/ 	.byte	0xff
	.zero		1


	//   ....[40]....
        /*03c0*/ 	.word	0x000024f0
        /*03c4*/ 	.word	0x00000004
        /*03c8*/ 	.word	0x00000000
        /*03cc*/ 	.short	0x0101
        /*03ce*/ 	.byte	0xff
	.zero		1


	//   ....[41]....
        /*03d0*/ 	.word	0x00002510
        /*03d4*/ 	.word	0x000000ff
        /*03d8*/ 	.word	0x00000090
        /*03dc*/ 	.short	0x010a
        /*03de*/ 	.byte	0x05
	.zero		1


	//   ....[42]....
        /*03e0*/ 	.word	0x00002630
        /*03e4*/ 	.word	0x00000000
        /*03e8*/ 	.word	0x00000080
        /*03ec*/ 	.short	0x010a
        /*03ee*/ 	.byte	0xff
	.zero		1


	//   ....[43]....
        /*03f0*/ 	.word	0x00002730
        /*03f4*/ 	.word	0x00000000
        /*03f8*/ 	.word	0x00000000
        /*03fc*/ 	.short	0x0101
        /*03fe*/ 	.byte	0xff
	.zero		1


	//   ....[44]....
        /*0400*/ 	.word	0x000027c0
        /*0404*/ 	.word	0x000000ff
        /*0408*/ 	.word	0x00000090
        /*040c*/ 	.short	0x0106
        /*040e*/ 	.byte	0x05
	.zero		1


	//   ....[45]....
        /*0410*/ 	.word	0x000027e0
        /*0414*/ 	.word	0x000000ff
        /*0418*/ 	.word	0x00000090
        /*041c*/ 	.short	0x010a
        /*041e*/ 	.byte	0x05
	.zero		1


	//   ....[46]....
        /*0420*/ 	.word	0x00002870
        /*0424*/ 	.word	0x000000ff
        /*0428*/ 	.word	0x00000090
        /*042c*/ 	.short	0x0106
        /*042e*/ 	.byte	0x04
	.zero		1


	//   ....[47]....
        /*0430*/ 	.word	0x000028b0
        /*0434*/ 	.word	0x00000000
        /*0438*/ 	.word	0x00000090
        /*043c*/ 	.short	0x010a
        /*043e*/ 	.byte	0xff
	.zero		1


	//   ....[48]....
        /*0440*/ 	.word	0x00002ed0
        /*0444*/ 	.word	0x00000000
        /*0448*/ 	.word	0x00000080
        /*044c*/ 	.short	0x010a
        /*044e*/ 	.byte	0xff
	.zero		1


	//   ....[49]....
        /*0450*/ 	.word	0x00002fe0
        /*0454*/ 	.word	0x00000003
        /*0458*/ 	.word	0x00000000
        /*045c*/ 	.short	0x0101
        /*045e*/ 	.byte	0xff
	.zero		1


	//   ....[50]....
        /*0460*/ 	.word	0x00002ff0
        /*0464*/ 	.word	0x000000ff
        /*0468*/ 	.word	0x00000000
        /*046c*/ 	.short	0x010a
        /*046e*/ 	.byte	0x05
	.zero		1


	//   ....[51]....
        /*0470*/ 	.word	0x00003010
        /*0474*/ 	.word	0x000000ff
        /*0478*/ 	.word	0x000000b0
        /*047c*/ 	.short	0x010a
        /*047e*/ 	.byte	0x06
	.zero		1


	//   ....[52]....
        /*0480*/ 	.word	0x000030e0
        /*0484*/ 	.word	0x000000ff
        /*0488*/ 	.word	0x00000000
        /*048c*/ 	.short	0x010a
        /*048e*/ 	.byte	0x05
	.zero		1


	//   ....[53]....
        /*0490*/ 	.word	0x00003210
        /*0494*/ 	.word	0x000000ff
        /*0498*/ 	.word	0x00000000
        /*049c*/ 	.short	0x010a
        /*049e*/ 	.byte	0x16
	.zero		1


	//   ....[54]....
        /*04a0*/ 	.word	0x000034f0
        /*04a4*/ 	.word	0x000000ff
        /*04a8*/ 	.word	0x00000000
        /*04ac*/ 	.short	0x010a
        /*04ae*/ 	.byte	0x06
	.zero		1


	//   ....[55]....
        /*04b0*/ 	.word	0x00003580
        /*04b4*/ 	.word	0x000000ff
        /*04b8*/ 	.word	0x00000000
        /*04bc*/ 	.short	0x010a
        /*04be*/ 	.byte	0x07
	.zero		1


	//   ....[56]....
        /*04c0*/ 	.word	0x000039c0
        /*04c4*/ 	.word	0x00000000
        /*04c8*/ 	.word	0x00000080
        /*04cc*/ 	.short	0x010a
        /*04ce*/ 	.byte	0xff
	.zero		1


	//   ....[57]....
        /*04d0*/ 	.word	0x00003a80
        /*04d4*/ 	.word	0x00000000
        /*04d8*/ 	.word	0x00000000
        /*04dc*/ 	.short	0x0101
        /*04de*/ 	.byte	0xff
	.zero		1


	//   ....[58]....
        /*04e0*/ 	.word	0x00003da0
        /*04e4*/ 	.word	0x000000ff
        /*04e8*/ 	.word	0x00000078
        /*04ec*/ 	.short	0x010a
        /*04ee*/ 	.byte	0x04
	.zero		1


	//   ....[59]....
        /*04f0*/ 	.word	0x00003f90
        /*04f4*/ 	.word	0x000000ff
        /*04f8*/ 	.word	0x00000050
        /*04fc*/ 	.short	0x010a
        /*04fe*/ 	.byte	0x04
	.zero		1


	//   ....[60]....
        /*0500*/ 	.word	0x00004260
        /*0504*/ 	.word	0x000000ff
        /*0508*/ 	.word	0x00000030
        /*050c*/ 	.short	0x010b
        /*050e*/ 	.byte	0x04
	.zero		1


	//   ....[61]....
        /*0510*/ 	.word	0x00004270
        /*0514*/ 	.word	0x000000ff
        /*0518*/ 	.word	0x00000000
        /*051c*/ 	.short	0x0101
        /*051e*/ 	.byte	0x07
	.zero		1


	//   ....[62]....
        /*0520*/ 	.word	0x00004280
        /*0524*/ 	.word	0x000000ff
        /*0528*/ 	.word	0x00000058
        /*052c*/ 	.short	0x010a
        /*052e*/ 	.byte	0x04
	.zero		1


	//   ....[63]....
        /*0530*/ 	.word	0x00004520
        /*0534*/ 	.word	0x000000ff
        /*0538*/ 	.word	0x00000038
        /*053c*/ 	.short	0x010b
        /*053e*/ 	.byte	0x04
	.zero		1


	//   ....[64]....
        /*0540*/ 	.word	0x00004530
        /*0544*/ 	.word	0x000000ff
        /*0548*/ 	.word	0x00000000
        /*054c*/ 	.short	0x0101
        /*054e*/ 	.byte	0x07
	.zero		1


	//   ....[65]....
        /*0550*/ 	.word	0x00004540
        /*0554*/ 	.word	0x000000ff
        /*0558*/ 	.word	0x00000060
        /*055c*/ 	.short	0x010a
        /*055e*/ 	.byte	0x04
	.zero		1


	//   ....[66]....
        /*0560*/ 	.word	0x00004890
        /*0564*/ 	.word	0x000000ff
        /*0568*/ 	.word	0x00000040
        /*056c*/ 	.short	0x010b
        /*056e*/ 	.byte	0x04
	.zero		1


	//   ....[67]....
        /*0570*/ 	.word	0x000048f0
        /*0574*/ 	.word	0x000000ff
        /*0578*/ 	.word	0x00000000
        /*057c*/ 	.short	0x0101
        /*057e*/ 	.byte	0x07
	.zero		1


	//   ....[68]....
        /*0580*/ 	.word	0x00004900
        /*0584*/ 	.word	0x000000ff
        /*0588*/ 	.word	0x00000068
        /*058c*/ 	.short	0x010a
        /*058e*/ 	.byte	0x04
	.zero		1


	//   ....[69]....
        /*0590*/ 	.word	0x00004bf0
        /*0594*/ 	.word	0x000000ff
        /*0598*/ 	.word	0x00000048
        /*059c*/ 	.short	0x010b
        /*059e*/ 	.byte	0x04
	.zero		1


	//   ....[70]....
        /*05a0*/ 	.word	0x00004c20
        /*05a4*/ 	.word	0x000000ff
        /*05a8*/ 	.word	0x00000000
        /*05ac*/ 	.short	0x0101
        /*05ae*/ 	.byte	0x05
	.zero		1


	//   ....[71]....
        /*05b0*/ 	.word	0x00004c70
        /*05b4*/ 	.word	0x000000ff
        /*05b8*/ 	.word	0x00000050
        /*05bc*/ 	.short	0x010a
        /*05be*/ 	.byte	0x04
	.zero		1


	//   ....[72]....
        /*05c0*/ 	.word	0x00004c90
        /*05c4*/ 	.word	0x000000ff
        /*05c8*/ 	.word	0x00000058
        /*05cc*/ 	.short	0x010a
        /*05ce*/ 	.byte	0x04
	.zero		1


	//   ....[73]....
        /*05d0*/ 	.word	0x00004cb0
        /*05d4*/ 	.word	0x000000ff
        /*05d8*/ 	.word	0x00000060
        /*05dc*/ 	.short	0x010a
        /*05de*/ 	.byte	0x04
	.zero		1


	//   ....[74]....
        /*05e0*/ 	.word	0x00004cf0
        /*05e4*/ 	.word	0x00000000
        /*05e8*/ 	.word	0x00000068
        /*05ec*/ 	.short	0x010a
        /*05ee*/ 	.byte	0xff
	.zero		1


	//   ....[75]....
        /*05f0*/ 	.word	0x00005030
        /*05f4*/ 	.word	0x00000000
        /*05f8*/ 	.word	0x00000080
        /*05fc*/ 	.short	0x010a
        /*05fe*/ 	.byte	0xff
	.zero		1


	//   ....[76]....
        /*0600*/ 	.word	0x00005140
        /*0604*/ 	.word	0x00000000
        /*0608*/ 	.word	0x00000000
        /*060c*/ 	.short	0x0101
        /*060e*/ 	.byte	0xff
	.zero		1


	//   ....[77]....
        /*0610*/ 	.word	0x00005bd0
        /*0614*/ 	.word	0x000000ff
        /*0618*/ 	.word	0x00000030
        /*061c*/ 	.short	0x010a
        /*061e*/ 	.byte	0x2e
	.zero		1


	//   ....[78]....
        /*0620*/ 	.word	0x00005c30
        /*0624*/ 	.word	0x00000072
        /*0628*/ 	.word	0x000000a0
        /*062c*/ 	.short	0x010a
        /*062e*/ 	.byte	0xff
	.zero		1


	//   ....[79]....
        /*0630*/ 	.word	0x00005da0
        /*0634*/ 	.word	0x000000ff
        /*0638*/ 	.word	0x00000030
        /*063c*/ 	.short	0x010a
        /*063e*/ 	.byte	0x2e
	.zero		1


	//   ....[80]....
        /*0640*/ 	.word	0x00006050
        /*0644*/ 	.word	0x00000072
        /*0648*/ 	.word	0x000000a0
        /*064c*/ 	.short	0x010a
        /*064e*/ 	.byte	0xff
	.zero		1


	//   ....[81]....
        /*0650*/ 	.word	0x00006ac0
        /*0654*/ 	.word	0x00000000
        /*0658*/ 	.word	0x00000000
        /*065c*/ 	.short	0x0101
        /*065e*/ 	.byte	0xff
	.zero		1


	//   ....[82]....
        /*0660*/ 	.word	0x00006ad0
        /*0664*/ 	.word	0x00000003
        /*0668*/ 	.word	0x00000030
        /*066c*/ 	.short	0x010a
        /*066e*/ 	.byte	0xff
	.zero		1


	//   ....[83]....
        /*0670*/ 	.word	0x00006b90
        /*0674*/ 	.word	0x00000003
        /*0678*/ 	.word	0x00000030
        /*067c*/ 	.short	0x010a
        /*067e*/ 	.byte	0xff
	.zero		1


	//   ....[84]....
        /*0680*/ 	.word	0x00007890
        /*0684*/ 	.word	0x00000000
        /*0688*/ 	.word	0x00000000
        /*068c*/ 	.short	0x0101
        /*068e*/ 	.byte	0xff
	.zero		1


	//   ....[85]....
        /*0690*/ 	.word	0x000078b0
        /*0694*/ 	.word	0x00000003
        /*0698*/ 	.word	0x00000030
        /*069c*/ 	.short	0x010a
        /*069e*/ 	.byte	0xff
	.zero		1


	//   ....[86]....
        /*06a0*/ 	.word	0x00007960
        /*06a4*/ 	.word	0x00000003
        /*06a8*/ 	.word	0x00000030
        /*06ac*/ 	.short	0x010a
        /*06ae*/ 	.byte	0xff
	.zero		1


	//   ....[87]....
        /*06b0*/ 	.word	0x00008660
        /*06b4*/ 	.word	0x00000000
        /*06b8*/ 	.word	0x00000000
        /*06bc*/ 	.short	0x0101
        /*06be*/ 	.byte	0xff
	.zero		1


	//   ....[88]....
        /*06c0*/ 	.word	0x00008680
        /*06c4*/ 	.word	0x00000076
        /*06c8*/ 	.word	0x00000030
        /*06cc*/ 	.short	0x010a
        /*06ce*/ 	.byte	0xff
	.zero		1


	//   ....[89]....
        /*06d0*/ 	.word	0x00008730
        /*06d4*/ 	.word	0x00000076
        /*06d8*/ 	.word	0x00000030
        /*06dc*/ 	.short	0x010a
        /*06de*/ 	.byte	0xff
	.zero		1


	//   ....[90]....
        /*06e0*/ 	.word	0x00008b90
        /*06e4*/ 	.word	0x000000ff
        /*06e8*/ 	.word	0x00000000
        /*06ec*/ 	.short	0x0101
        /*06ee*/ 	.byte	0x05
	.zero		1


	//   ....[91]....
        /*06f0*/ 	.word	0x00009480
        /*06f4*/ 	.word	0x00000003
        /*06f8*/ 	.word	0x00000000
        /*06fc*/ 	.short	0x0101
        /*06fe*/ 	.byte	0xff
	.zero		1


	//   ....[92]....
        /*0700*/ 	.word	0x00009720
        /*0704*/ 	.word	0x000000ff
        /*0708*/ 	.word	0x00000000
        /*070c*/ 	.short	0x0101
        /*070e*/ 	.byte	0x04
	.zero		1


	//   ....[93]....
        /*0710*/ 	.word	0x00009740
        /*0714*/ 	.word	0x00000004
        /*0718*/ 	.word	0x000000d0
        /*071c*/ 	.short	0x010a
        /*071e*/ 	.byte	0xff
	.zero		1


	//   ....[94]....
        /*0720*/ 	.word	0x000097a0
        /*0724*/ 	.word	0x00000004
        /*0728*/ 	.word	0x00000018
        /*072c*/ 	.short	0x010a
        /*072e*/ 	.byte	0xff
	.zero		1


	//   ....[95]....
        /*0730*/ 	.word	0x000097f0
        /*0734*/ 	.word	0x00000008
        /*0738*/ 	.word	0x00000080
        /*073c*/ 	.short	0x010a
        /*073e*/ 	.byte	0xff
	.zero		1


	//   ....[96]....
        /*0740*/ 	.word	0x00009850
        /*0744*/ 	.word	0x00000000
        /*0748*/ 	.word	0x00000000
        /*074c*/ 	.short	0x010a
        /*074e*/ 	.byte	0xff
	.zero		1


	//   ....[97]....
        /*0750*/ 	.word	0x000098b0
        /*0754*/ 	.word	0x00000000
        /*0758*/ 	.word	0x00000000
        /*075c*/ 	.short	0x010a
        /*075e*/ 	.byte	0xff
	.zero		1


	//   ....[98]....
        /*0760*/ 	.word	0x00009900
        /*0764*/ 	.word	0x00000000
        /*0768*/ 	.word	0x000000c0
        /*076c*/ 	.short	0x010a
        /*076e*/ 	.byte	0xff
	.zero		1


	//   ....[99]....
        /*0770*/ 	.word	0x00009960
        /*0774*/ 	.word	0x00000000
        /*0778*/ 	.word	0x00000090
        /*077c*/ 	.short	0x010a
        /*077e*/ 	.byte	0xff
	.zero		1


	//   ....[100]....
        /*0780*/ 	.word	0x000099b0
        /*0784*/ 	.word	0x00000000
        /*0788*/ 	.word	0x00000080
        /*078c*/ 	.short	0x010a
        /*078e*/ 	.byte	0xff
	.zero		1


	//   ....[101]....
        /*0790*/ 	.word	0x00009a10
        /*0794*/ 	.word	0x00000000
        /*0798*/ 	.word	0x00000090
        /*079c*/ 	.short	0x010a
        /*079e*/ 	.byte	0xff
	.zero		1


	//   ....[102]....
        /*07a0*/ 	.word	0x00009a60
        /*07a4*/ 	.word	0x00000000
        /*07a8*/ 	.word	0x00000080
        /*07ac*/ 	.short	0x010a
        /*07ae*/ 	.byte	0xff
	.zero		1


	//   ....[103]....
        /*07b0*/ 	.word	0x00009ac0
        /*07b4*/ 	.word	0x00000003
        /*07b8*/ 	.word	0x000000b0
        /*07bc*/ 	.short	0x010a
        /*07be*/ 	.byte	0xff
	.zero		1


	//   ....[104]....
        /*07c0*/ 	.word	0x00009b20
        /*07c4*/ 	.word	0x00000000
        /*07c8*/ 	.word	0x00000000
        /*07cc*/ 	.short	0x010a
        /*07ce*/ 	.byte	0xff
	.zero		1


	//   ....[105]....
        /*07d0*/ 	.word	0x00009b80
        /*07d4*/ 	.word	0x00000000
        /*07d8*/ 	.word	0x00000000
        /*07dc*/ 	.short	0x010a
        /*07de*/ 	.byte	0xff
	.zero		1


	//   ....[106]....
        /*07e0*/ 	.word	0x00009be0
        /*07e4*/ 	.word	0x00000000
        /*07e8*/ 	.word	0x00000000
        /*07ec*/ 	.short	0x010a
        /*07ee*/ 	.byte	0xff
	.zero		1


	//   ....[107]....
        /*07f0*/ 	.word	0x00009c30
        /*07f4*/ 	.word	0x00000000
        /*07f8*/ 	.word	0x00000080
        /*07fc*/ 	.short	0x010a
        /*07fe*/ 	.byte	0xff
	.zero		1


	//   ....[108]....
        /*0800*/ 	.word	0x00009c90
        /*0804*/ 	.word	0x00000000
        /*0808*/ 	.word	0x00000078
        /*080c*/ 	.short	0x010a
        /*080e*/ 	.byte	0xff
	.zero		1


	//   ....[109]....
        /*0810*/ 	.word	0x00009cf0
        /*0814*/ 	.word	0x00000000
        /*0818*/ 	.word	0x00000050
        /*081c*/ 	.short	0x010a
        /*081e*/ 	.byte	0xff
	.zero		1


	//   ....[110]....
        /*0820*/ 	.word	0x00009d50
        /*0824*/ 	.word	0x00000000
        /*0828*/ 	.word	0x00000058
        /*082c*/ 	.short	0x010a
        /*082e*/ 	.byte	0xff
	.zero		1


	//   ....[111]....
        /*0830*/ 	.word	0x00009db0
        /*0834*/ 	.word	0x00000000
        /*0838*/ 	.word	0x00000060
        /*083c*/ 	.short	0x010a
        /*083e*/ 	.byte	0xff
	.zero		1


	//   ....[112]....
        /*0840*/ 	.word	0x00009e10
        /*0844*/ 	.word	0x00000000
        /*0848*/ 	.word	0x00000068
        /*084c*/ 	.short	0x010a
        /*084e*/ 	.byte	0xff
	.zero		1


	//   ....[113]....
        /*0850*/ 	.word	0x00009e70
        /*0854*/ 	.word	0x00000000
        /*0858*/ 	.word	0x00000050
        /*085c*/ 	.short	0x010a
        /*085e*/ 	.byte	0xff
	.zero		1


	//   ....[114]....
        /*0860*/ 	.word	0x00009ed0
        /*0864*/ 	.word	0x00000000
        /*0868*/ 	.word	0x00000058
        /*086c*/ 	.short	0x010a
        /*086e*/ 	.byte	0xff
	.zero		1


	//   ....[115]....
        /*0870*/ 	.word	0x00009f30
        /*0874*/ 	.word	0x00000000
        /*0878*/ 	.word	0x00000060
        /*087c*/ 	.short	0x010a
        /*087e*/ 	.byte	0xff
	.zero		1


	//   ....[116]....
        /*0880*/ 	.word	0x00009f80
        /*0884*/ 	.word	0x00000000
        /*0888*/ 	.word	0x00000080
        /*088c*/ 	.short	0x010a
        /*088e*/ 	.byte	0xff
	.zero		1


	//   ....[117]....
        /*0890*/ 	.word	0x00009fe0
        /*0894*/ 	.word	0x00000000
        /*0898*/ 	.word	0x00000030
        /*089c*/ 	.short	0x010a
        /*089e*/ 	.byte	0xff
	.zero		1


	//   ....[118]....
        /*08a0*/ 	.word	0x0000a030
        /*08a4*/ 	.word	0x00000072
        /*08a8*/ 	.word	0x000000a0
        /*08ac*/ 	.short	0x010a
        /*08ae*/ 	.byte	0xff
	.zero		1


	//   ....[119]....
        /*08b0*/ 	.word	0x0000a080
        /*08b4*/ 	.word	0x00000003
        /*08b8*/ 	.word	0x00000030
        /*08bc*/ 	.short	0x010a
        /*08be*/ 	.byte	0xff
	.zero		1


	//   ....[120]....
        /*08c0*/ 	.word	0x0000a0d0
        /*08c4*/ 	.word	0x00000003
        /*08c8*/ 	.word	0x00000030
        /*08cc*/ 	.short	0x010a
        /*08ce*/ 	.byte	0xff
	.zero		1


	//   ....[121]....
        /*08d0*/ 	.word	0x0000a120
        /*08d4*/ 	.word	0x00000076
        /*08d8*/ 	.word	0x00000030
        /*08dc*/ 	.short	0x010a
        /*08de*/ 	.byte	0xff
	.zero		1


	//----- nvinfo : EIATTR_NUM_MBARRIERS
	.align		4
.L_47:
        /*08e0*/ 	.byte	0x03, 0x38
        /*08e2*/ 	.short	0x001c


	//----- nvinfo : EIATTR_EXIT_INSTR_OFFSETS
	.align		4
        /*08e4*/ 	.byte	0x04, 0x1c
        /*08e6*/ 	.short	(.L_49 - .L_48)


	//   ....[0]....
.L_48:
        /*08e8*/ 	.word	0x00002390


	//   ....[1]....
        /*08ec*/ 	.word	0x00002880


	//   ....[2]....
        /*08f0*/ 	.word	0x000028e0


	//   ....[3]....
        /*08f4*/ 	.word	0x000037e0


	//   ....[4]....
        /*08f8*/ 	.word	0x00004d20


	//   ....[5]....
        /*08fc*/ 	.word	0x00004d60


	//   ....[6]....
        /*0900*/ 	.word	0x00009620


	//   ....[7]....
        /*0904*/ 	.word	0x00009690


	//   ....[8]....
        /*0908*/ 	.word	0x000096c0


	//   ....[9]....
        /*090c*/ 	.word	0x00009730


	//----- nvinfo : EIATTR_MAX_THREADS
	.align		4
.L_49:
        /*0910*/ 	.byte	0x04, 0x05
        /*0912*/ 	.short	(.L_51 - .L_50)
.L_50:
        /*0914*/ 	.word	0x00000100
        /*0918*/ 	.word	0x00000001
        /*091c*/ 	.word	0x00000001


	//----- nvinfo : EIATTR_CRS_STACK_SIZE
	.align		4
.L_51:
        /*0920*/ 	.byte	0x04, 0x1e
        /*0922*/ 	.short	(.L_53 - .L_52)
.L_52:
        /*0924*/ 	.word	0x00000000


	//----- nvinfo : EIATTR_CBANK_PARAM_SIZE
	.align		4
.L_53:
        /*0928*/ 	.byte	0x03, 0x19
        /*092a*/ 	.short	0x0a00


	//----- nvinfo : EIATTR_PARAM_CBANK
	.align		4
        /*092c*/ 	.byte	0x04, 0x0a
        /*092e*/ 	.short	(.L_55 - .L_54)
	.align		4
.L_54:
        /*0930*/ 	.word	index@(.nv.constant0._ZN7cutlass13device_kernelINS_4gemm6kernel13GemmUniversalIN4cute5tupleIJiiiiEEENS1_10collective13CollectiveMmaINS1_41MainloopSm100TmaUmmaWarpSpecializedSparseILi3ELi2ELi2ENS5_IJNS4_1CILi1EEENSA_ILi2EEESB_EEEEENS5_IJNSA_ILi128EEESF_SF_EEENS_6half_tENS5_IJNS4_6LayoutINS5_IJiNS5_IJSC_iEEEiEEENS5_IJlNS5_IJSB_SC_EEElEEEEENSI_INS5_IJNS5_IJNS5_IJNSA_ILi8EEESC_SO_EEEiEEENS5_IJNS5_IJNSA_ILi16EEESC_NSA_ILi4EEEEEEiEEEiEEENS5_IJNS5_IJNS5_IJSF_SR_NSA_ILi2048EEEEEENSA_ILi16384EEEEEENS5_IJNS5_IJSB_NSA_ILi1024EEENSA_ILi32EEEEEElEEElEEEEEEEESH_NS5_IJlSB_lEEENS4_8TiledMMAINS4_8MMA_AtomIJNS4_27SM100_MMA_F16BF16_SS_SPARSEISH_SH_fLi128ELi128ELNS4_4UMMA5MajorE0ELS1C_0ELNS1B_7ScaleInE0ELS1D_0EEEEEENSI_INS5_IJSB_SB_SB_EEENS5_IJNSA_ILi0EEES1H_S1H_EEEEENS5_IJNS4_10UnderscoreES1K_S1K_EEEEENS4_23SM90_TMA_LOAD_MULTICASTENS4_14ComposedLayoutINS4_7SwizzleILi3ELi4ELi3EEENS4_25smem_sparse_ptr_flag_bitsILi2ELi16EEENSI_INS5_IJNS5_IJSB_SO_EEENS5_IJSC_NSA_ILi64EEEEEEEEENS5_IJNS5_IJS1H_SF_EEESL_EEEEEEEvNS4_8identityENS4_13SM90_TMA_LOADENS1O_IS1Q_NS4_18smem_ptr_flag_bitsILi16EEENSI_INS5_IJSO_S1U_EEENS5_IJS1U_SB_EEEEEEEvS21_EENS_8epilogue10collective18CollectiveEpilogueINS2A_23Sm100TmaWarpSpecializedILi4ELi2ELi32ELb1ELb0EEEJSG_NS5_IJNSI_ISF_SB_EENSI_IS11_SB_EEEEEfNS5_IJSB_llEEEfS2I_NS2A_6fusion15FusionCallbacksIS2E_NS2J_17LinearCombinationIffffLNS_15FloatRoundStyleE2EEESG_S2H_JEEENS4_5SM1004TMEM4LOAD26SM100_TMEM_LOAD_32dp32b32xES22_NS1O_INS1P_ILi2ELi5ELi2EEENS23_ILi32EEENSI_INS5_IJS11_SS_EEENS5_IJSB_S11_EEEEEEENS4_39AutoVectorizingCopyWithAssumedAlignmentILi128EEENS4_14SM90_TMA_STOREES2Y_S30_S30_EEEvvEEEEvNT_6ParamsE)
        /*0934*/ 	.short	0x0380
        /*0936*/ 	.short	0x0a00


	//----- nvinfo : EIATTR_SW_WAR
	.align		4
.L_55:
        /*0938*/ 	.byte	0x04, 0x36
        /*093a*/ 	.short	(.L_57 - .L_56)
.L_56:
        /*093c*/ 	.word	0x00000008
.L_57:


//--------------------- .nv.callgraph             --------------------------
	.section	.nv.callgraph,"",@"SHT_CUDA_CALLGRAPH"
	.align	4
	.sectionentsize	8
	.align		4
        /*0000*/ 	.word	0x00000000
	.align		4
        /*0004*/ 	.word	0xffffffff
	.align		4
        /*0008*/ 	.word	index@(_ZN7cutlass13device_kernelINS_4gemm6kernel13GemmUniversalIN4cute5tupleIJiiiiEEENS1_10collective13CollectiveMmaINS1_41MainloopSm100TmaUmmaWarpSpecializedSparseILi3ELi2ELi2ENS5_IJNS4_1CILi1EEENSA_ILi2EEESB_EEEEENS5_IJNSA_ILi128EEESF_SF_EEENS_6half_tENS5_IJNS4_6LayoutINS5_IJiNS5_IJSC_iEEEiEEENS5_IJlNS5_IJSB_SC_EEElEEEEENSI_INS5_IJNS5_IJNS5_IJNSA_ILi8EEESC_SO_EEEiEEENS5_IJNS5_IJNSA_ILi16EEESC_NSA_ILi4EEEEEEiEEEiEEENS5_IJNS5_IJNS5_IJSF_SR_NSA_ILi2048EEEEEENSA_ILi16384EEEEEENS5_IJNS5_IJSB_NSA_ILi1024EEENSA_ILi32EEEEEElEEElEEEEEEEESH_NS5_IJlSB_lEEENS4_8TiledMMAINS4_8MMA_AtomIJNS4_27SM100_MMA_F16BF16_SS_SPARSEISH_SH_fLi128ELi128ELNS4_4UMMA5MajorE0ELS1C_0ELNS1B_7ScaleInE0ELS1D_0EEEEEENSI_INS5_IJSB_SB_SB_EEENS5_IJNSA_ILi0EEES1H_S1H_EEEEENS5_IJNS4_10UnderscoreES1K_S1K_EEEEENS4_23SM90_TMA_LOAD_MULTICASTENS4_14ComposedLayoutINS4_7SwizzleILi3ELi4ELi3EEENS4_25smem_sparse_ptr_flag_bitsILi2ELi16EEENSI_INS5_IJNS5_IJSB_SO_EEENS5_IJSC_NSA_ILi64EEEEEEEEENS5_IJNS5_IJS1H_SF_EEESL_EEEEEEEvNS4_8identityENS4_13SM90_TMA_LOADENS1O_IS1Q_NS4_18smem_ptr_flag_bitsILi16EEENSI_INS5_IJSO_S1U_EEENS5_IJS1U_SB_EEEEEEEvS21_EENS_8epilogue10collective18CollectiveEpilogueINS2A_23Sm100TmaWarpSpecializedILi4ELi2ELi32ELb1ELb0EEEJSG_NS5_IJNSI_ISF_SB_EENSI_IS11_SB_EEEEEfNS5_IJSB_llEEEfS2I_NS2A_6fusion15FusionCallbacksIS2E_NS2J_17LinearCombinationIffffLNS_15FloatRoundStyleE2EEESG_S2H_JEEENS4_5SM1004TMEM4LOAD26SM100_TMEM_LOAD_32dp32b32xES22_NS1O_INS1P_ILi2ELi5ELi2EEENS23_ILi32EEENSI_INS5_IJS11_SS_EEENS5_IJSB_S11_EEEEEEENS4_39AutoVectorizingCopyWithAssumedAlignmentILi128EEENS4_14SM90_TMA_STOREES2Y_S30_S30_EEEvvEEEEvNT_6ParamsE)
	.align		4
        /*000c*/ 	.word	index@(__assertfail)
	.align		4
        /*0010*/ 	.word	0x00000000
	.align		4
        /*0014*/ 	.word	0xfffffffe
	.align		4
        /*0018*/ 	.word	0x00000000
	.align		4
        /*001c*/ 	.word	0xfffffffd
	.align		4
        /*0020*/ 	.word	0x00000000
	.align		4
        /*0024*/ 	.word	0xfffffffc


//--------------------- .nv.constant4             --------------------------
	.section	.nv.constant4,"a",@progbits
	.align	8
	.align		8
.nv.constant4:
        /*0000*/ 	.dword	__assertfail
	.align		8
        /*0008*/ 	.dword	__unnamed_1
	.align		8
        /*0010*/ 	.dword	__unnamed_2
	.align		8
        /*0018*/ 	.dword	_ZN39_INTERNAL_bb9efd66_4_k_cu_b5c5932a_26824cuda3std3__45__cpo5beginE
	.align		8
        /*0020*/ 	.dword	_ZN39_INTERNAL_bb9efd66_4_k_cu_b5c5932a_26824cuda3std3__45__cpo3endE
	.align		8
        /*0028*/ 	.dword	_ZN39_INTERNAL_bb9efd66_4_k_cu_b5c5932a_26824cuda3std3__45__cpo6cbeginE
	.align		8
        /*0030*/ 	.dword	_ZN39_INTERNAL_bb9efd66_4_k_cu_b5c5932a_26824cuda3std3__45__cpo4cendE
	.align		8
        /*0038*/ 	.dword	_ZN39_INTERNAL_bb9efd66_4_k_cu_b5c5932a_26824cuda3std3__441_GLOBAL__N__bb9efd66_4_k_cu_b5c5932a_26826ignoreE
	.align		8
        /*0040*/ 	.dword	_ZN39_INTERNAL_bb9efd66_4_k_cu_b5c5932a_26824cuda3std3__419piecewise_constructE
	.align		8
        /*0048*/ 	.dword	_ZN39_INTERNAL_bb9efd66_4_k_cu_b5c5932a_26824cuda3std3__48in_placeE
	.align		8
        /*0050*/ 	.dword	_ZN39_INTERNAL_bb9efd66_4_k_cu_b5c5932a_26824cuda3std6ranges3__45__cpo4swapE
	.align		8
        /*0058*/ 	.dword	_ZN39_INTERNAL_bb9efd66_4_k_cu_b5c5932a_26824cuda3std6ranges3__45__cpo9iter_moveE
	.align		8
        /*0060*/ 	.dword	_ZN39_INTERNAL_bb9efd66_4_k_cu_b5c5932a_26824cute7productE
	.align		8
        /*0068*/ 	.dword	_ZN39_INTERNAL_bb9efd66_4_k_cu_b5c5932a_26824cute1_E
	.align		8
        /*0070*/ 	.dword	$str$25
	.align		8
        /*0078*/ 	.dword	$str$26
	.align		8
        /*0080*/ 	.dword	$str$27
	.align		8
        /*0088*/ 	.dword	$str$28


//--------------------- .text._ZN7cutlass13device_kernelINS_4gemm6kernel13GemmUniversalIN4cute5tupleIJiiiiEEENS1_10collective13CollectiveMmaINS1_41MainloopSm100TmaUmmaWarpSpecializedSparseILi3ELi2ELi2ENS5_IJNS4_1CILi1EEENSA_ILi2EEESB_EEEEENS5_IJNSA_ILi128EEESF_SF_EEENS_6half_tENS5_IJNS4_6LayoutINS5_IJiNS5_IJSC_iEEEiEEENS5_IJlNS5_IJSB_SC_EEElEEEEENSI_INS5_IJNS5_IJNS5_IJNSA_ILi8EEESC_SO_EEEiEEENS5_IJNS5_IJNSA_ILi16EEESC_NSA_ILi4EEEEEEiEEEiEEENS5_IJNS5_IJNS5_IJSF_SR_NSA_ILi2048EEEEEENSA_ILi16384EEEEEENS5_IJNS5_IJSB_NSA_ILi1024EEENSA_ILi32EEEEEElEEElEEEEEEEESH_NS5_IJlSB_lEEENS4_8TiledMMAINS4_8MMA_AtomIJNS4_27SM100_MMA_F16BF16_SS_SPARSEISH_SH_fLi128ELi128ELNS4_4UMMA5MajorE0ELS1C_0ELNS1B_7ScaleInE0ELS1D_0EEEEEENSI_INS5_IJSB_SB_SB_EEENS5_IJNSA_ILi0EEES1H_S1H_EEEEENS5_IJNS4_10UnderscoreES1K_S1K_EEEEENS4_23SM90_TMA_LOAD_MULTICASTENS4_14ComposedLayoutINS4_7SwizzleILi3ELi4ELi3EEENS4_25smem_sparse_ptr_flag_bitsILi2ELi16EEENSI_INS5_IJNS5_IJSB_SO_EEENS5_IJSC_NSA_ILi64EEEEEEEEENS5_IJNS5_IJS1H_SF_EEESL_EEEEEEEvNS4_8identityENS4_13SM90_TMA_LOADENS1O_IS1Q_NS4_18smem_ptr_flag_bitsILi16EEENSI_INS5_IJSO_S1U_EEENS5_IJS1U_SB_EEEEEEEvS21_EENS_8epilogue10collective18CollectiveEpilogueINS2A_23Sm100TmaWarpSpecializedILi4ELi2ELi32ELb1ELb0EEEJSG_NS5_IJNSI_ISF_SB_EENSI_IS11_SB_EEEEEfNS5_IJSB_llEEEfS2I_NS2A_6fusion15FusionCallbacksIS2E_NS2J_17LinearCombinationIffffLNS_15FloatRoundStyleE2EEESG_S2H_JEEENS4_5SM1004TMEM4LOAD26SM100_TMEM_LOAD_32dp32b32xES22_NS1O_INS1P_ILi2ELi5ELi2EEENS23_ILi32EEENSI_INS5_IJS11_SS_EEENS5_IJSB_S11_EEEEEEENS4_39AutoVectorizingCopyWithAssumedAlignmentILi128EEENS4_14SM90_TMA_STOREES2Y_S30_S30_EEEvvEEEEvNT_6ParamsE --------------------------
	.section	.text._ZN7cutlass13device_kernelINS_4gemm6kernel13GemmUniversalIN4cute5tupleIJiiiiEEENS1_10collective13CollectiveMmaINS1_41MainloopSm100TmaUmmaWarpSpecializedSparseILi3ELi2ELi2ENS5_IJNS4_1CILi1EEENSA_ILi2EEESB_EEEEENS5_IJNSA_ILi128EEESF_SF_EEENS_6half_tENS5_IJNS4_6LayoutINS5_IJiNS5_IJSC_iEEEiEEENS5_IJlNS5_IJSB_SC_EEElEEEEENSI_INS5_IJNS5_IJNS5_IJNSA_ILi8EEESC_SO_EEEiEEENS5_IJNS5_IJNSA_ILi16EEESC_NSA_ILi4EEEEEEiEEEiEEENS5_IJNS5_IJNS5_IJSF_SR_NSA_ILi2048EEEEEENSA_ILi16384EEEEEENS5_IJNS5_IJSB_NSA_ILi1024EEENSA_ILi32EEEEEElEEElEEEEEEEESH_NS5_IJlSB_lEEENS4_8TiledMMAINS4_8MMA_AtomIJNS4_27SM100_MMA_F16BF16_SS_SPARSEISH_SH_fLi128ELi128ELNS4_4UMMA5MajorE0ELS1C_0ELNS1B_7ScaleInE0ELS1D_0EEEEEENSI_INS5_IJSB_SB_SB_EEENS5_IJNSA_ILi0EEES1H_S1H_EEEEENS5_IJNS4_10UnderscoreES1K_S1K_EEEEENS4_23SM90_TMA_LOAD_MULTICASTENS4_14ComposedLayoutINS4_7SwizzleILi3ELi4ELi3EEENS4_25smem_sparse_ptr_flag_bitsILi2ELi16EEENSI_INS5_IJNS5_IJSB_SO_EEENS5_IJSC_NSA_ILi64EEEEEEEEENS5_IJNS5_IJS1H_SF_EEESL_EEEEEEEvNS4_8identityENS4_13SM90_TMA_LOADENS1O_IS1Q_NS4_18smem_ptr_flag_bitsILi16EEENSI_INS5_IJSO_S1U_EEENS5_IJS1U_SB_EEEEEEEvS21_EENS_8epilogue10collective18CollectiveEpilogueINS2A_23Sm100TmaWarpSpecializedILi4ELi2ELi32ELb1ELb0EEEJSG_NS5_IJNSI_ISF_SB_EENSI_IS11_SB_EEEEEfNS5_IJSB_llEEEfS2I_NS2A_6fusion15FusionCallbacksIS2E_NS2J_17LinearCombinationIffffLNS_15FloatRoundStyleE2EEESG_S2H_JEEENS4_5SM1004TMEM4LOAD26SM100_TMEM_LOAD_32dp32b32xES22_NS1O_INS1P_ILi2ELi5ELi2EEENS23_ILi32EEENSI_INS5_IJS11_SS_EEENS5_IJSB_S11_EEEEEEENS4_39AutoVectorizingCopyWithAssumedAlignmentILi128EEENS4_14SM90_TMA_STOREES2Y_S30_S30_EEEvvEEEEvNT_6ParamsE,"ax",@progbits
	.align	128
.text._ZN7cutlass13device_kernelINS_4gemm6kernel13GemmUniversalIN4cute5tupleIJiiiiEEENS1_10collective13CollectiveMmaINS1_41MainloopSm100TmaUmmaWarpSpecializedSparseILi3ELi2ELi2ENS5_IJNS4_1CILi1EEENSA_ILi2EEESB_EEEEENS5_IJNSA_ILi128EEESF_SF_EEENS_6half_tENS5_IJNS4_6LayoutINS5_IJiNS5_IJSC_iEEEiEEENS5_IJlNS5_IJSB_SC_EEElEEEEENSI_INS5_IJNS5_IJNS5_IJNSA_ILi8EEESC_SO_EEEiEEENS5_IJNS5_IJNSA_ILi16EEESC_NSA_ILi4EEEEEEiEEEiEEENS5_IJNS5_IJNS5_IJSF_SR_NSA_ILi2048EEEEEENSA_ILi16384EEEEEENS5_IJNS5_IJSB_NSA_ILi1024EEENSA_ILi32EEEEEElEEElEEEEEEEESH_NS5_IJlSB_lEEENS4_8TiledMMAINS4_8MMA_AtomIJNS4_27SM100_MMA_F16BF16_SS_SPARSEISH_SH_fLi128ELi128ELNS4_4UMMA5MajorE0ELS1C_0ELNS1B_7ScaleInE0ELS1D_0EEEEEENSI_INS5_IJSB_SB_SB_EEENS5_IJNSA_ILi0EEES1H_S1H_EEEEENS5_IJNS4_10UnderscoreES1K_S1K_EEEEENS4_23SM90_TMA_LOAD_MULTICASTENS4_14ComposedLayoutINS4_7SwizzleILi3ELi4ELi3EEENS4_25smem_sparse_ptr_flag_bitsILi2ELi16EEENSI_INS5_IJNS5_IJSB_SO_EEENS5_IJSC_NSA_ILi64EEEEEEEEENS5_IJNS5_IJS1H_SF_EEESL_EEEEEEEvNS4_8identityENS4_13SM90_TMA_LOADENS1O_IS1Q_NS4_18smem_ptr_flag_bitsILi16EEENSI_INS5_IJSO_S1U_EEENS5_IJS1U_SB_EEEEEEEvS21_EENS_8epilogue10collective18CollectiveEpilogueINS2A_23Sm100TmaWarpSpecializedILi4ELi2ELi32ELb1ELb0EEEJSG_NS5_IJNSI_ISF_SB_EENSI_IS11_SB_EEEEEfNS5_IJSB_llEEEfS2I_NS2A_6fusion15FusionCallbacksIS2E_NS2J_17LinearCombinationIffffLNS_15FloatRoundStyleE2EEESG_S2H_JEEENS4_5SM1004TMEM4LOAD26SM100_TMEM_LOAD_32dp32b32xES22_NS1O_INS1P_ILi2ELi5ELi2EEENS23_ILi32EEENSI_INS5_IJS11_SS_EEENS5_IJSB_S11_EEEEEEENS4_39AutoVectorizingCopyWithAssumedAlignmentILi128EEENS4_14SM90_TMA_STOREES2Y_S30_S30_EEEvvEEEEvNT_6ParamsE:
        .type           _ZN7cutlass13device_kernelINS_4gemm6kernel13GemmUniversalIN4cute5tupleIJiiiiEEENS1_10collective13CollectiveMmaINS1_41MainloopSm100TmaUmmaWarpSpecializedSparseILi3ELi2ELi2ENS5_IJNS4_1CILi1EEENSA_ILi2EEESB_EEEEENS5_IJNSA_ILi128EEESF_SF_EEENS_6half_tENS5_IJNS4_6LayoutINS5_IJiNS5_IJSC_iEEEiEEENS5_IJlNS5_IJSB_SC_EEElEEEEENSI_INS5_IJNS5_IJNS5_IJNSA_ILi8EEESC_SO_EEEiEEENS5_IJNS5_IJNSA_ILi16EEESC_NSA_ILi4EEEEEEiEEEiEEENS5_IJNS5_IJNS5_IJSF_SR_NSA_ILi2048EEEEEENSA_ILi16384EEEEEENS5_IJNS5_IJSB_NSA_ILi1024EEENSA_ILi32EEEEEElEEElEEEEEEEESH_NS5_IJlSB_lEEENS4_8TiledMMAINS4_8MMA_AtomIJNS4_27SM100_MMA_F16BF16_SS_SPARSEISH_SH_fLi128ELi128ELNS4_4UMMA5MajorE0ELS1C_0ELNS1B_7ScaleInE0ELS1D_0EEEEEENSI_INS5_IJSB_SB_SB_EEENS5_IJNSA_ILi0EEES1H_S1H_EEEEENS5_IJNS4_10UnderscoreES1K_S1K_EEEEENS4_23SM90_TMA_LOAD_MULTICASTENS4_14ComposedLayoutINS4_7SwizzleILi3ELi4ELi3EEENS4_25smem_sparse_ptr_flag_bitsILi2ELi16EEENSI_INS5_IJNS5_IJSB_SO_EEENS5_IJSC_NSA_ILi64EEEEEEEEENS5_IJNS5_IJS1H_SF_EEESL_EEEEEEEvNS4_8identityENS4_13SM90_TMA_LOADENS1O_IS1Q_NS4_18smem_ptr_flag_bitsILi16EEENSI_INS5_IJSO_S1U_EEENS5_IJS1U_SB_EEEEEEEvS21_EENS_8epilogue10collective18CollectiveEpilogueINS2A_23Sm100TmaWarpSpecializedILi4ELi2ELi32ELb1ELb0EEEJSG_NS5_IJNSI_ISF_SB_EENSI_IS11_SB_EEEEEfNS5_IJSB_llEEEfS2I_NS2A_6fusion15FusionCallbacksIS2E_NS2J_17LinearCombinationIffffLNS_15FloatRoundStyleE2EEESG_S2H_JEEENS4_5SM1004TMEM4LOAD26SM100_TMEM_LOAD_32dp32b32xES22_NS1O_INS1P_ILi2ELi5ELi2EEENS23_ILi32EEENSI_INS5_IJS11_SS_EEENS5_IJSB_S11_EEEEEEENS4_39AutoVectorizingCopyWithAssumedAlignmentILi128EEENS4_14SM90_TMA_STOREES2Y_S30_S30_EEEvvEEEEvNT_6ParamsE,@function
        .size           _ZN7cutlass13device_kernelINS_4gemm6kernel13GemmUniversalIN4cute5tupleIJiiiiEEENS1_10collective13CollectiveMmaINS1_41MainloopSm100TmaUmmaWarpSpecializedSparseILi3ELi2ELi2ENS5_IJNS4_1CILi1EEENSA_ILi2EEESB_EEEEENS5_IJNSA_ILi128EEESF_SF_EEENS_6half_tENS5_IJNS4_6LayoutINS5_IJiNS5_IJSC_iEEEiEEENS5_IJlNS5_IJSB_SC_EEElEEEEENSI_INS5_IJNS5_IJNS5_IJNSA_ILi8EEESC_SO_EEEiEEENS5_IJNS5_IJNSA_ILi16EEESC_NSA_ILi4EEEEEEiEEEiEEENS5_IJNS5_IJNS5_IJSF_SR_NSA_ILi2048EEEEEENSA_ILi16384EEEEEENS5_IJNS5_IJSB_NSA_ILi1024EEENSA_ILi32EEEEEElEEElEEEEEEEESH_NS5_IJlSB_lEEENS4_8TiledMMAINS4_8MMA_AtomIJNS4_27SM100_MMA_F16BF16_SS_SPARSEISH_SH_fLi128ELi128ELNS4_4UMMA5MajorE0ELS1C_0ELNS1B_7ScaleInE0ELS1D_0EEEEEENSI_INS5_IJSB_SB_SB_EEENS5_IJNSA_ILi0EEES1H_S1H_EEEEENS5_IJNS4_10UnderscoreES1K_S1K_EEEEENS4_23SM90_TMA_LOAD_MULTICASTENS4_14ComposedLayoutINS4_7SwizzleILi3ELi4ELi3EEENS4_25smem_sparse_ptr_flag_bitsILi2ELi16EEENSI_INS5_IJNS5_IJSB_SO_EEENS5_IJSC_NSA_ILi64EEEEEEEEENS5_IJNS5_IJS1H_SF_EEESL_EEEEEEEvNS4_8identityENS4_13SM90_TMA_LOADENS1O_IS1Q_NS4_18smem_ptr_flag_bitsILi16EEENSI_INS5_IJSO_S1U_EEENS5_IJS1U_SB_EEEEEEEvS21_EENS_8epilogue10collective18CollectiveEpilogueINS2A_23Sm100TmaWarpSpecializedILi4ELi2ELi32ELb1ELb0EEEJSG_NS5_IJNSI_ISF_SB_EENSI_IS11_SB_EEEEEfNS5_IJSB_llEEEfS2I_NS2A_6fusion15FusionCallbacksIS2E_NS2J_17LinearCombinationIffffLNS_15FloatRoundStyleE2EEESG_S2H_JEEENS4_5SM1004TMEM4LOAD26SM100_TMEM_LOAD_32dp32b32xES22_NS1O_INS1P_ILi2ELi5ELi2EEENS23_ILi32EEENSI_INS5_IJS11_SS_EEENS5_IJSB_S11_EEEEEEENS4_39AutoVectorizingCopyWithAssumedAlignmentILi128EEENS4_14SM90_TMA_STOREES2Y_S30_S30_EEEvvEEEEvNT_6ParamsE,(.L_x_163 - _ZN7cutlass13device_kernelINS_4gemm6kernel13GemmUniversalIN4cute5tupleIJiiiiEEENS1_10collective13CollectiveMmaINS1_41MainloopSm100TmaUmmaWarpSpecializedSparseILi3ELi2ELi2ENS5_IJNS4_1CILi1EEENSA_ILi2EEESB_EEEEENS5_IJNSA_ILi128EEESF_SF_EEENS_6half_tENS5_IJNS4_6LayoutINS5_IJiNS5_IJSC_iEEEiEEENS5_IJlNS5_IJSB_SC_EEElEEEEENSI_INS5_IJNS5_IJNS5_IJNSA_ILi8EEESC_SO_EEEiEEENS5_IJNS5_IJNSA_ILi16EEESC_NSA_ILi4EEEEEEiEEEiEEENS5_IJNS5_IJNS5_IJSF_SR_NSA_ILi2048EEEEEENSA_ILi16384EEEEEENS5_IJNS5_IJSB_NSA_ILi1024EEENSA_ILi32EEEEEElEEElEEEEEEEESH_NS5_IJlSB_lEEENS4_8TiledMMAINS4_8MMA_AtomIJNS4_27SM100_MMA_F16BF16_SS_SPARSEISH_SH_fLi128ELi128ELNS4_4UMMA5MajorE0ELS1C_0ELNS1B_7ScaleInE0ELS1D_0EEEEEENSI_INS5_IJSB_SB_SB_EEENS5_IJNSA_ILi0EEES1H_S1H_EEEEENS5_IJNS4_10UnderscoreES1K_S1K_EEEEENS4_23SM90_TMA_LOAD_MULTICASTENS4_14ComposedLayoutINS4_7SwizzleILi3ELi4ELi3EEENS4_25smem_sparse_ptr_flag_bitsILi2ELi16EEENSI_INS5_IJNS5_IJSB_SO_EEENS5_IJSC_NSA_ILi64EEEEEEEEENS5_IJNS5_IJS1H_SF_EEESL_EEEEEEEvNS4_8identityENS4_13SM90_TMA_LOADENS1O_IS1Q_NS4_18smem_ptr_flag_bitsILi16EEENSI_INS5_IJSO_S1U_EEENS5_IJS1U_SB_EEEEEEEvS21_EENS_8epilogue10collective18CollectiveEpilogueINS2A_23Sm100TmaWarpSpecializedILi4ELi2ELi32ELb1ELb0EEEJSG_NS5_IJNSI_ISF_SB_EENSI_IS11_SB_EEEEEfNS5_IJSB_llEEEfS2I_NS2A_6fusion15FusionCallbacksIS2E_NS2J_17LinearCombinationIffffLNS_15FloatRoundStyleE2EEESG_S2H_JEEENS4_5SM1004TMEM4LOAD26SM100_TMEM_LOAD_32dp32b32xES22_NS1O_INS1P_ILi2ELi5ELi2EEENS23_ILi32EEENSI_INS5_IJS11_SS_EEENS5_IJSB_S11_EEEEEEENS4_39AutoVectorizingCopyWithAssumedAlignmentILi128EEENS4_14SM90_TMA_STOREES2Y_S30_S30_EEEvvEEEEvNT_6ParamsE)
        .other          _ZN7cutlass13device_kernelINS_4gemm6kernel13GemmUniversalIN4cute5tupleIJiiiiEEENS1_10collective13CollectiveMmaINS1_41MainloopSm100TmaUmmaWarpSpecializedSparseILi3ELi2ELi2ENS5_IJNS4_1CILi1EEENSA_ILi2EEESB_EEEEENS5_IJNSA_ILi128EEESF_SF_EEENS_6half_tENS5_IJNS4_6LayoutINS5_IJiNS5_IJSC_iEEEiEEENS5_IJlNS5_IJSB_SC_EEElEEEEENSI_INS5_IJNS5_IJNS5_IJNSA_ILi8EEESC_SO_EEEiEEENS5_IJNS5_IJNSA_ILi16EEESC_NSA_ILi4EEEEEEiEEEiEEENS5_IJNS5_IJNS5_IJSF_SR_NSA_ILi2048EEEEEENSA_ILi16384EEEEEENS5_IJNS5_IJSB_NSA_ILi1024EEENSA_ILi32EEEEEElEEElEEEEEEEESH_NS5_IJlSB_lEEENS4_8TiledMMAINS4_8MMA_AtomIJNS4_27SM100_MMA_F16BF16_SS_SPARSEISH_SH_fLi128ELi128ELNS4_4UMMA5MajorE0ELS1C_0ELNS1B_7ScaleInE0ELS1D_0EEEEEENSI_INS5_IJSB_SB_SB_EEENS5_IJNSA_ILi0EEES1H_S1H_EEEEENS5_IJNS4_10UnderscoreES1K_S1K_EEEEENS4_23SM90_TMA_LOAD_MULTICASTENS4_14ComposedLayoutINS4_7SwizzleILi3ELi4ELi3EEENS4_25smem_sparse_ptr_flag_bitsILi2ELi16EEENSI_INS5_IJNS5_IJSB_SO_EEENS5_IJSC_NSA_ILi64EEEEEEEEENS5_IJNS5_IJS1H_SF_EEESL_EEEEEEEvNS4_8identityENS4_13SM90_TMA_LOADENS1O_IS1Q_NS4_18smem_ptr_flag_bitsILi16EEENSI_INS5_IJSO_S1U_EEENS5_IJS1U_SB_EEEEEEEvS21_EENS_8epilogue10collective18CollectiveEpilogueINS2A_23Sm100TmaWarpSpecializedILi4ELi2ELi32ELb1ELb0EEEJSG_NS5_IJNSI_ISF_SB_EENSI_IS11_SB_EEEEEfNS5_IJSB_llEEEfS2I_NS2A_6fusion15FusionCallbacksIS2E_NS2J_17LinearCombinationIffffLNS_15FloatRoundStyleE2EEESG_S2H_JEEENS4_5SM1004TMEM4LOAD26SM100_TMEM_LOAD_32dp32b32xES22_NS1O_INS1P_ILi2ELi5ELi2EEENS23_ILi32EEENSI_INS5_IJS11_SS_EEENS5_IJSB_S11_EEEEEEENS4_39AutoVectorizingCopyWithAssumedAlignmentILi128EEENS4_14SM90_TMA_STOREES2Y_S30_S30_EEEvvEEEEvNT_6ParamsE,@"STO_CUDA_ENTRY STV_DEFAULT"
_ZN7cutlass13device_kernelINS_4gemm6kernel13GemmUniversalIN4cute5tupleIJiiiiEEENS1_10collective13CollectiveMmaINS1_41MainloopSm100TmaUmmaWarpSpecializedSparseILi3ELi2ELi2ENS5_IJNS4_1CILi1EEENSA_ILi2EEESB_EEEEENS5_IJNSA_ILi128EEESF_SF_EEENS_6half_tENS5_IJNS4_6LayoutINS5_IJiNS5_IJSC_iEEEiEEENS5_IJlNS5_IJSB_SC_EEElEEEEENSI_INS5_IJNS5_IJNS5_IJNSA_ILi8EEESC_SO_EEEiEEENS5_IJNS5_IJNSA_ILi16EEESC_NSA_ILi4EEEEEEiEEEiEEENS5_IJNS5_IJNS5_IJSF_SR_NSA_ILi2048EEEEEENSA_ILi16384EEEEEENS5_IJNS5_IJSB_NSA_ILi1024EEENSA_ILi32EEEEEElEEElEEEEEEEESH_NS5_IJlSB_lEEENS4_8TiledMMAINS4_8MMA_AtomIJNS4_27SM100_MMA_F16BF16_SS_SPARSEISH_SH_fLi128ELi128ELNS4_4UMMA5MajorE0ELS1C_0ELNS1B_7ScaleInE0ELS1D_0EEEEEENSI_INS5_IJSB_SB_SB_EEENS5_IJNSA_ILi0EEES1H_S1H_EEEEENS5_IJNS4_10UnderscoreES1K_S1K_EEEEENS4_23SM90_TMA_LOAD_MULTICASTENS4_14ComposedLayoutINS4_7SwizzleILi3ELi4ELi3EEENS4_25smem_sparse_ptr_flag_bitsILi2ELi16EEENSI_INS5_IJNS5_IJSB_SO_EEENS5_IJSC_NSA_ILi64EEEEEEEEENS5_IJNS5_IJS1H_SF_EEESL_EEEEEEEvNS4_8identityENS4_13SM90_TMA_LOADENS1O_IS1Q_NS4_18smem_ptr_flag_bitsILi16EEENSI_INS5_IJSO_S1U_EEENS5_IJS1U_SB_EEEEEEEvS21_EENS_8epilogue10collective18CollectiveEpilogueINS2A_23Sm100TmaWarpSpecializedILi4ELi2ELi32ELb1ELb0EEEJSG_NS5_IJNSI_ISF_SB_EENSI_IS11_SB_EEEEEfNS5_IJSB_llEEEfS2I_NS2A_6fusion15FusionCallbacksIS2E_NS2J_17LinearCombinationIffffLNS_15FloatRoundStyleE2EEESG_S2H_JEEENS4_5SM1004TMEM4LOAD26SM100_TMEM_LOAD_32dp32b32xES22_NS1O_INS1P_ILi2ELi5ELi2EEENS23_ILi32EEENSI_INS5_IJS11_SS_EEENS5_IJSB_S11_EEEEEEENS4_39AutoVectorizingCopyWithAssumedAlignmentILi128EEENS4_14SM90_TMA_STOREES2Y_S30_S30_EEEvvEEEEvNT_6ParamsE:
[----:B------:R-:W1:Y:S01]  /*0000*/  LDC R1, c[0x0][0x37c] ;  /* 0x0000df00ff017b82 */ /* 0x000e620000000800 */
[----:B------:R-:W2:Y:S01]  /*0010*/  S2R R107, SR_TID.X ;  /* 0x00000000006b7919 */ /* 0x000ea20000002100 */
[----:B------:R-:W3:Y:S01]  /*0020*/  LDCU.64 UR6, c[0x0][0xa90] ;  /* 0x00015200ff0677ac */ /* 0x000ee20008000a00 */
[----:B------:R-:W-:Y:S01]  /*0030*/  PRMT R93, RZ, 0x7610, R93 ;  /* 0x00007610ff5d7816 */ /* 0x000fe2000000005d */
[----:B------:R-:W4:Y:S01]  /*0040*/  LDCU.64 UR38, c[0x0][0x358] ;  /* 0x00006b00ff2677ac */ /* 0x000f220008000a00 */
[----:B------:R-:W-:Y:S02]  /*0050*/  ELECT P4, URZ, PT ;  /* 0x0000000000ff782f */ /* 0x000fe40003880000 */
[----:B---3--:R-:W-:-:S04]  /*0060*/  ISETP.NE.U32.AND P0, PT, RZ, UR6, PT ;  /* 0x00000006ff007c0c */ /* 0x008fc8000bf05070 */
[----:B------:R-:W-:Y:S02]  /*0070*/  ISETP.NE.AND.EX P1, PT, RZ, UR7, PT, P0 ;  /* 0x00000007ff007c0c */ /* 0x000fe4000bf25300 */
[----:B--2---:R-:W-:-:S05]  /*0080*/  SHF.R.U32.HI R98, RZ, 0x5, R107 ;  /* 0x00000005ff627819 */ /* 0x004fca000001166b */
[----:B------:R-:W2:Y:S02]  /*0090*/  SHFL.IDX PT, R0, R98, RZ, 0x1f ;  /* 0x00001fff62007589 */ /* 0x000ea400000e0000 */
[----:B--2---:R-:W-:-:S04]  /*00a0*/  R2UR UR8, R0 ;  /* 0x00000000000872ca */ /* 0x004fc800000e0000 */
[----:B-1--4-:R-:W-:Y:S05]  /*00b0*/  @P1 BRA `(.L_x_0) ;  /* 0x00000000002c1947 */ /* 0x012fea0003800000 */
[----:B------:R-:W1:Y:S02]  /*00c0*/  LDCU.64 UR4, c[0x0][0xa88] ;  /* 0x00015100ff0477ac */ /* 0x000e640008000a00 */
[----:B-1----:R-:W-:-:S04]  /*00d0*/  UISETP.NE.U32.AND UP0, UPT, UR4, URZ, UPT ;  /* 0x000000ff0400728c */ /* 0x002fc8000bf05070 */
[----:B------:R-:W-:-:S09]  /*00e0*/  UISETP.NE.AND.EX UP0, UPT, UR5, URZ, UPT, UP0 ;  /* 0x000000ff0500728c */ /* 0x000fd2000bf05300 */
[----:B------:R-:W-:Y:S05]  /*00f0*/  BRA.U !UP0, `(.L_x_1) ;  /* 0x0000000108107547 */ /* 0x000fea000b800000 */
[----:B------:R-:W1:Y:S02]  /*0100*/  LDC.64 R2, c[0x0][0xa88] ;  /* 0x0002a200ff027b82 */ /* 0x000e640000000a00 */
[----:B-1----:R1:W5:Y:S01]  /*0110*/  LDG.E R49, desc[UR38][R2.64] ;  /* 0x0000002602317981 */ /* 0x002362000c1e1900 */
[----:B------:R-:W-:Y:S01]  /*0120*/  HFMA2 R93, -RZ, RZ, 0, 5.9604644775390625e-08 ;  /* 0x00000001ff5d7431 */ /* 0x000fe200000001ff */
[----:B------:R-:W-:Y:S05]  /*0130*/  BRA `(.L_x_0) ;  /* 0x00000000000c7947 */ /* 0x000fea0003800000 */
.L_x_1:
[----:B------:R-:W1:Y:S01]  /*0140*/  LDCU UR4, c[0x0][0xa80] ;  /* 0x00015000ff0477ac */ /* 0x000e620008000800 */
[----:B------:R-:W-:Y:S01]  /*0150*/  HFMA2 R93, -RZ, RZ, 0, 5.9604644775390625e-08 ;  /* 0x00000001ff5d7431 */ /* 0x000fe200000001ff */
[----:B-1----:R-:W-:-:S07]  /*0160*/  MOV R49, UR4 ;  /* 0x0000000400317c02 */ /* 0x002fce0008000f00 */
.L_x_0:
[----:B------:R-:W2:Y:S02]  /*0170*/  LDCU.64 UR4, c[0x0][0xab0] ;  /* 0x00015600ff0477ac */ /* 0x000ea40008000a00 */
[----:B--2---:R-:W-:-:S04]  /*0180*/  UISETP.NE.U32.AND UP0, UPT, UR4, URZ, UPT ;  /* 0x000000ff0400728c */ /* 0x004fc8000bf05070 */
[----:B------:R-:W-:-:S09]  /*0190*/  UISETP.NE.AND.EX UP0, UPT, UR5, URZ, UPT, UP0 ;  /* 0x000000ff0500728c */ /* 0x000fd2000bf05300 */
[----:B------:R-:W-:Y:S05]  /*01a0*/  BRA.U UP0, `(.L_x_2) ;  /* 0x0000000100247547 */ /* 0x000fea000b800000 */
[----:B------:R-:W2:Y:S02]  /*01b0*/  LDCU.64 UR4, c[0x0][0xaa8] ;  /* 0x00015500ff0477ac */ /* 0x000ea40008000a00 */
[----:B--2---:R-:W-:-:S04]  /*01c0*/  UISETP.NE.U32.AND UP0, UPT, UR4, URZ, UPT ;  /* 0x000000ff0400728c */ /* 0x004fc8000bf05070 */
[----:B------:R-:W-:-:S09]  /*01d0*/  UISETP.NE.AND.EX UP0, UPT, UR5, URZ, UPT, UP0 ;  /* 0x000000ff0500728c */ /* 0x000fd2000bf05300 */
[----:B------:R-:W-:Y:S05]  /*01e0*/  BRA.U !UP0, `(.L_x_3) ;  /* 0x00000001080c7547 */ /* 0x000fea000b800000 */
[----:B------:R-:W2:Y:S02]  /*01f0*/  LDC.64 R46, c[0x0][0xaa8] ;  /* 0x0002aa00ff2e7b82 */ /* 0x000ea40000000a00 */
[----:B--2---:R2:W5:Y:S01]  /*0200*/  LDG.E R46, desc[UR38][R46.64] ;  /* 0x000000262e2e7981 */ /* 0x004562000c1e1900 */
[----:B------:R-:W-:Y:S05]  /*0210*/  BRA `(.L_x_2) ;  /* 0x0000000000087947 */ /* 0x000fea0003800000 */
.L_x_3:
[----:B------:R-:W2:Y:S02]  /*0220*/  LDCU UR4, c[0x0][0xaa0] ;  /* 0x00015400ff0477ac */ /* 0x000ea40008000800 */
[----:B--2---:R-:W-:Y:S02]  /*0230*/  MOV R46, UR4 ;  /* 0x00000004002e7c02 */ /* 0x004fe40008000f00 */
.L_x_2:
[----:B------:R-:W-:Y:S01]  /*0240*/  IMAD.U32 R0, RZ, RZ, UR8 ;  /* 0x00000008ff007e24 */ /* 0x000fe2000f8e00ff */
[----:B------:R-:W-:Y:S04]  /*0250*/  BSSY.RECONVERGENT B0, `(.L_x_4) ;  /* 0x000000f000007945 */ /* 0x000fe80003800200 */
[C---:B------:R-:W-:Y:S02]  /*0260*/  ISETP.NE.OR P2, PT, R0.reuse, 0x1, !P4 ;  /* 0x000000010000780c */ /* 0x040fe40006745670 */
[----:B------:R-:W-:-:S11]  /*0270*/  ISETP.NE.OR P1, PT, R0, 0x3, !P4 ;  /* 0x000000030000780c */ /* 0x000fd60006725670 */
[----:B------:R-:W-:Y:S05]  /*0280*/  @P2 BRA `(.L_x_5) ;  /* 0x00000000002c2947 */ /* 0x000fea0003800000 */
[----:B------:R-:W3:Y:S02]  /*0290*/  LDCU.64 UR4, c[0x0][0x348] ;  /* 0x00006900ff0477ac */ /* 0x000ee40008000a00 */
[----:B---3--:R-:W-:Y:S02]  /*02a0*/  UIADD3 UR12, UP2, UPT, UR4, 0x80, URZ ;  /* 0x00000080040c7890 */ /* 0x008fe4000ff5e0ff */
[----:B------:R-:W-:Y:S02]  /*02b0*/  UIADD3 UR10, UP1, UPT, UR4, 0x280, URZ ;  /* 0x00000280040a7890 */ /* 0x000fe4000ff3e0ff */
[----:B------:R-:W-:Y:S02]  /*02c0*/  UIADD3 UR4, UP0, UPT, UR4, 0x180, URZ ;  /* 0x0000018004047890 */ /* 0x000fe4000ff1e0ff */
[----:B------:R-:W-:Y:S02]  /*02d0*/  UIADD3.X UR13, UPT, UPT, URZ, UR5, URZ, UP2, !UPT ;  /* 0x00000005ff0d7290 */ /* 0x000fe400097fe4ff */
[----:B------:R-:W-:-:S02]  /*02e0*/  UIADD3.X UR11, UPT, UPT, URZ, UR5, URZ, UP1, !UPT ;  /* 0x00000005ff0b7290 */ /* 0x000fc40008ffe4ff */
[----:B------:R-:W-:-:S05]  /*02f0*/  UIADD3.X UR5, UPT, UPT, URZ, UR5, URZ, UP0, !UPT ;  /* 0x00000005ff057290 */ /* 0x000fca00087fe4ff */
[----:B------:R3:W-:Y:S02]  /*0300*/  UTMACCTL.PF [UR12] ;  /* 0x000000000c0079b9 */ /* 0x0007e40008040000 */
[----:B------:R3:W-:Y:S02]  /*0310*/  UTMACCTL.PF [UR10] ;  /* 0x000000000a0079b9 */ /* 0x0007e40008040000 */
[----:B------:R3:W-:Y:S02]  /*0320*/  UTMACCTL.PF [UR4] ;  /* 0x00000000040079b9 */ /* 0x0007e40008040000 */
[----:B---3--:R-:W-:Y:S01]  /*0330*/  NOP ;  /* 0x0000000000007918 */ /* 0x008fe20000000000 */
.L_x_5:
[----:B------:R-:W-:Y:S05]  /*0340*/  BSYNC.RECONVERGENT B0 ;  /* 0x0000000000007941 */ /* 0x000fea0003800200 */
.L_x_4:
[----:B------:R-:W-:Y:S04]  /*0350*/  BSSY.RECONVERGENT B0, `(.L_x_6) ;  /* 0x000000a000007945 */ /* 0x000fe80003800200 */
[----:B------:R-:W-:Y:S05]  /*0360*/  @P1 BRA `(.L_x_7) ;  /* 0x0000000000201947 */ /* 0x000fea0003800000 */
[----:B------:R-:W3:Y:S02]  /*0370*/  LDCU.64 UR4, c[0x0][0x348] ;  /* 0x00006900ff0477ac */ /* 0x000ee40008000a00 */
[----:B---3--:R-:W-:Y:S02]  /*0380*/  UIADD3 UR10, UP1, UPT, UR4, 0x780, URZ ;  /* 0x00000780040a7890 */ /* 0x008fe4000ff3e0ff */
[----:B------:R-:W-:Y:S02]  /*0390*/  UIADD3 UR4, UP0, UPT, UR4, 0x880, URZ ;  /* 0x0000088004047890 */ /* 0x000fe4000ff1e0ff */
[----:B------:R-:W-:Y:S02]  /*03a0*/  UIADD3.X UR11, UPT, UPT, URZ, UR5, URZ, UP1, !UPT ;  /* 0x00000005ff0b7290 */ /* 0x000fe40008ffe4ff */
[----:B------:R-:W-:-:S07]  /*03b0*/  UIADD3.X UR5, UPT, UPT, URZ, UR5, URZ, UP0, !UPT ;  /* 0x00000005ff057290 */ /* 0x000fce00087fe4ff */
[----:B------:R3:W-:Y:S02]  /*03c0*/  UTMACCTL.PF [UR10] ;  /* 0x000000000a0079b9 */ /* 0x0007e40008040000 */
[----:B------:R3:W-:Y:S02]  /*03d0*/  UTMACCTL.PF [UR4] ;  /* 0x00000000040079b9 */ /* 0x0007e40008040000 */
[----:B---3--:R-:W-:Y:S01]  /*03e0*/  NOP ;  /* 0x0000000000007918 */ /* 0x008fe20000000000 */
.L_x_7:
[----:B------:R-:W-:Y:S05]  /*03f0*/  BSYNC.RECONVERGENT B0 ;  /* 0x0000000000007941 */ /* 0x000fea0003800200 */
.L_x_6:
[----:B------:R-:W3:Y:S01]  /*0400*/  LDCU.64 UR4, c[0x0][0xa88] ;  /* 0x00015100ff0477ac */ /* 0x000ee20008000a00 */
[----:B------:R-:W-:Y:S01]  /*0410*/  ISETP.NE.AND.EX P0, PT, RZ, UR7, PT, P0 ;  /* 0x00000007ff007c0c */ /* 0x000fe2000bf05300 */
[----:B------:R-:W-:Y:S01]  /*0420*/  UPLOP3.LUT UP5, UPT, UPT, UPT, UPT, 0x80, 0x8 ;  /* 0x000000000008789c */ /* 0x000fe20003faf070 */
[----:B---3--:R-:W-:-:S04]  /*0430*/  ISETP.NE.U32.AND P1, PT, RZ, UR4, PT ;  /* 0x00000004ff007c0c */ /* 0x008fc8000bf25070 */
[----:B------:R-:W-:-:S13]  /*0440*/  ISETP.NE.AND.EX P1, PT, RZ, UR5, PT, P1 ;  /* 0x00000005ff007c0c */ /* 0x000fda000bf25310 */
[----:B------:R-:W-:Y:S05]  /*0450*/  @P1 BRA P0, `(.L_x_8) ;  /* 0x0000000000281947 */ /* 0x000fea0000000000 */
[----:B------:R-:W-:Y:S01]  /*0460*/  UISETP.NE.U32.AND UP1, UPT, UR6, URZ, UPT ;  /* 0x000000ff0600728c */ /* 0x000fe2000bf25070 */
[----:B-----5:R-:W-:Y:S01]  /*0470*/  FSETP.NEU.AND P0, PT, R49, RZ, PT ;  /* 0x000000ff3100720b */ /* 0x020fe20003f0d000 */
[----:B------:R-:W-:Y:S02]  /*0480*/  UISETP.NE.U32.AND UP0, UPT, UR4, URZ, UPT ;  /* 0x000000ff0400728c */ /* 0x000fe4000bf05070 */
[----:B------:R-:W-:Y:S02]  /*0490*/  UISETP.NE.AND.EX UP1, UPT, UR7, URZ, UPT, UP1 ;  /* 0x000000ff0700728c */ /* 0x000fe4000bf25310 */
[----:B------:R-:W-:-:S04]  /*04a0*/  UISETP.NE.AND.EX UP0, UPT, UR5, URZ, UPT, UP0 ;  /* 0x000000ff0500728c */ /* 0x000fc8000bf05300 */
[----:B------:R-:W-:-:S04]  /*04b0*/  USEL UR4, URZ, 0xffffffff, UP0 ;  /* 0xffffffffff047887 */ /* 0x000fc80008000000 */
[----:B------:R-:W-:Y:S01]  /*04c0*/  VOTEU.ANY UP0, P0 ;  /* 0x0000000000ff7886 */ /* 0x000fe20000000100 */
[----:B------:R-:W-:-:S04]  /*04d0*/  @!UP1 USEL UR4, URZ, 0xffffffff, UP0 ;  /* 0xffffffffff049887 */ /* 0x000fc80008000000 */
[----:B------:R-:W-:-:S04]  /*04e0*/  ULOP3.LUT UR4, UR4, 0x1, URZ, 0xc0, !UPT ;  /* 0x0000000104047892 */ /* 0x000fc8000f8ec0ff */
[----:B------:R-:W-:-:S11]  /*04f0*/  UISETP.NE.U32.AND UP5, UPT, UR4, 0x1, UPT ;  /* 0x000000010400788c */ /* 0x000fd6000bfa5070 */
.L_x_8:
[----:B-1----:R-:W1:Y:S01]  /*0500*/  SHFL.IDX PT, R2, R98, RZ, 0x1f ;  /* 0x00001fff62027589 */ /* 0x002e6200000e0000 */
[----:B------:R-:W-:Y:S01]  /*0510*/  UISETP.EQ.AND UP0, UPT, UR8, 0x3, UP5 ;  /* 0x000000030800788c */ /* 0x000fe2000af02270 */
[----:B-1----:R-:W-:-:S13]  /*0520*/  ISETP.NE.AND P0, PT, R2, RZ, PT ;  /* 0x000000ff0200720c */ /* 0x002fda0003f05270 */
[----:B------:R-:W-:Y:S05]  /*0530*/  @P0 BRA `(.L_x_9) ;  /* 0x0000000000500947 */ /* 0x000fea0003800000 */
[----:B------:R-:W1:Y:S01]  /*0540*/  S2UR UR6, SR_CgaCtaId ;  /* 0x00000000000679c3 */ /* 0x000e620000008800 */
[----:B------:R-:W-:Y:S01]  /*0550*/  UMOV UR7, 0x400 ;  /* 0x0000040000077882 */ /* 0x000fe20000000000 */
[----:B------:R-:W-:Y:S01]  /*0560*/  UMOV UR5, 0x1 ;  /* 0x0000000100057882 */ /* 0x000fe20000000000 */
[----:B------:R-:W-:Y:S01]  /*0570*/  UMOV UR4, 0x2 ;  /* 0x0000000200047882 */ /* 0x000fe20000000000 */
[----:B------:R-:W-:-:S04]  /*0580*/  UIADD3 UR10, UPT, UPT, -UR5, 0x100000, URZ ;  /* 0x00100000050a7890 */ /* 0x000fc8000fffe1ff */
[----:B------:R-:W-:Y:S02]  /*0590*/  USHF.L.U32 UR11, UR10, 0xb, URZ ;  /* 0x0000000b0a0b7899 */ /* 0x000fe400080006ff */
[----:B------:R-:W-:Y:S02]  /*05a0*/  USHF.L.U32 UR10, UR10, 0x1, URZ ;  /* 0x000000010a0a7899 */ /* 0x000fe400080006ff */
[----:B------:R-:W-:-:S04]  /*05b0*/  UIADD3 UR4, UPT, UPT, -UR4, 0x100000, URZ ;  /* 0x0010000004047890 */ /* 0x000fc8000fffe1ff */
[----:B------:R-:W-:Y:S02]  /*05c0*/  USHF.L.U32 UR5, UR4, 0xb, URZ ;  /* 0x0000000b04057899 */ /* 0x000fe400080006ff */
[----:B------:R-:W-:Y:S01]  /*05d0*/  USHF.L.U32 UR4, UR4, 0x1, URZ ;  /* 0x0000000104047899 */ /* 0x000fe200080006ff */
[----:B------:R-:W-:Y:S01]  /*05e0*/  ELECT P0, URZ, PT ;  /* 0x0000000000ff782f */ /* 0x000fe20003800000 */
[----:B-1----:R-:W-:Y:S01]  /*05f0*/  ULEA UR6, UR6, UR7, 0x18 ;  /* 0x0000000706067291 */ /* 0x002fe2000f8ec0ff */
[----:B------:R-:W1:Y:S11]  /*0600*/  FENCE.VIEW.ASYNC.S ;  /* 0x00000000000073c6 */ /* 0x000e760000000000 */
[----:B-1----:R1:W3:Y:S01]  /*0610*/  SYNCS.EXCH.64 URZ, [UR6], UR10 ;  /* 0x0000000a06ff75b2 */ /* 0x0022e20008000100 */
[----:B------:R1:W4:Y:S01]  /*0620*/  SYNCS.EXCH.64 URZ, [UR6+0x18], UR4 ;  /* 0x0000180406ff75b2 */ /* 0x0003220008000100 */
[----:B------:R1:W1:Y:S01]  /*0630*/  SYNCS.EXCH.64 URZ, [UR6+0x8], UR10 ;  /* 0x0000080a06ff75b2 */ /* 0x0002620008000100 */
[----:B------:R1:W1:Y:S01]  /*0640*/  SYNCS.EXCH.64 URZ, [UR6+0x20], UR4 ;  /* 0x0000200406ff75b2 */ /* 0x0002620008000100 */
[----:B------:R1:W1:Y:S01]  /*0650*/  SYNCS.EXCH.64 URZ, [UR6+0x10], UR10 ;  /* 0x0000100a06ff75b2 */ /* 0x0002620008000100 */
[----:B------:R1:W1:Y:S01]  /*0660*/  SYNCS.EXCH.64 URZ, [UR6+0x28], UR4 ;  /* 0x0000280406ff75b2 */ /* 0x0002620008000100 */
[----:B------:R-:W-:Y:S01]  /*0670*/  NOP ;  /* 0x0000000000007918 */ /* 0x000fe20000000000 */
.L_x_9:
[----:B------:R-:W2:Y:S01]  /*0680*/  SHFL.IDX PT, R2, R98, RZ, 0x1f ;  /* 0x00001fff62027589 */ /* 0x000ea200000e0000 */
[----:B------:R-:W-:Y:S01]  /*0690*/  NOP ;  /* 0x0000000000007918 */ /* 0x000fe20000000000 */
[----:B--2---:R-:W-:-:S13]  /*06a0*/  ISETP.NE.AND P0, PT, R2, 0x1, PT ;  /* 0x000000010200780c */ /* 0x004fda0003f05270 */
[----:B------:R-:W-:Y:S05]  /*06b0*/  @P0 BRA `(.L_x_10) ;  /* 0x0000000000580947 */ /* 0x000fea0003800000 */
[----:B-1----:R-:W1:Y:S01]  /*06c0*/  S2UR UR6, SR_CgaCtaId ;  /* 0x00000000000679c3 */ /* 0x002e620000008800 */
        /* <DEDUP_REMOVED lines=12> */
[----:B-1----:R2:W1:Y:S01]  /*0790*/  SYNCS.EXCH.64 URZ, [UR6+0x30], UR10 ;  /* 0x0000300a06ff75b2 */ /* 0x0024620008000100 */
[----:B------:R2:W1:Y:S01]  /*07a0*/  SYNCS.EXCH.64 URZ, [UR6+0x50], UR4 ;  /* 0x0000500406ff75b2 */ /* 0x0004620008000100 */
[----:B------:R2:W1:Y:S01]  /*07b0*/  SYNCS.EXCH.64 URZ, [UR6+0x38], UR10 ;  /* 0x0000380a06ff75b2 */ /* 0x0004620008000100 */
[----:B------:R2:W1:Y:S01]  /*07c0*/  SYNCS.EXCH.64 URZ, [UR6+0x58], UR4 ;  /* 0x0000580406ff75b2 */ /* 0x0004620008000100 */
[----:B------:R2:W1:Y:S01]  /*07d0*/  SYNCS.EXCH.64 URZ, [UR6+0x40], UR10 ;  /* 0x0000400a06ff75b2 */ /* 0x0004620008000100 */
[----:B------:R2:W1:Y:S01]  /*07e0*/  SYNCS.EXCH.64 URZ, [UR6+0x60], UR4 ;  /* 0x0000600406ff75b2 */ /* 0x0004620008000100 */
[----:B------:R2:W1:Y:S01]  /*07f0*/  SYNCS.EXCH.64 URZ, [UR6+0x48], UR10 ;  /* 0x0000480a06ff75b2 */ /* 0x0004620008000100 */
[----:B------:R2:W1:Y:S02]  /*0800*/  SYNCS.EXCH.64 URZ, [UR6+0x68], UR4 ;  /* 0x0000680406ff75b2 */ /* 0x0004640008000100 */
[----:B--2---:R-:W-:Y:S01]  /*0810*/  NOP ;  /* 0x0000000000007918 */ /* 0x004fe20000000000 */
.L_x_10:
[----:B------:R-:W2:Y:S01]  /*0820*/  SHFL.IDX PT, R2, R98, RZ, 0x1f ;  /* 0x00001fff62027589 */ /* 0x000ea200000e0000 */
[----:B------:R-:W-:Y:S01]  /*0830*/  NOP ;  /* 0x0000000000007918 */ /* 0x000fe20000000000 */
[----:B--2---:R-:W-:-:S13]  /*0840*/  ISETP.NE.AND P0, PT, R2, 0x3, PT ;  /* 0x000000030200780c */ /* 0x004fda0003f05270 */
[----:B------:R-:W-:Y:S05]  /*0850*/  @P0 BRA `(.L_x_11) ;  /* 0x0000000000300947 */ /* 0x000fea0003800000 */
[----:B-1----:R-:W1:Y:S01]  /*0860*/  S2UR UR5, SR_CgaCtaId ;  /* 0x00000000000579c3 */ /* 0x002e620000008800 */
[----:B------:R-:W-:Y:S01]  /*0870*/  UMOV UR6, 0x400 ;  /* 0x0000040000067882 */ /* 0x000fe20000000000 */
[----:B------:R-:W-:Y:S01]  /*0880*/  UMOV UR4, 0x20 ;  /* 0x0000002000047882 */ /* 0x000fe20000000000 */
[----:B------:R-:W-:Y:S01]  /*0890*/  ELECT P0, URZ, PT ;  /* 0x0000000000ff782f */ /* 0x000fe20003800000 */
[----:B-1----:R-:W-:Y:S02]  /*08a0*/  ULEA UR5, UR5, UR6, 0x18 ;  /* 0x0000000605057291 */ /* 0x002fe4000f8ec0ff */
[----:B------:R-:W-:-:S04]  /*08b0*/  UIADD3 UR6, UPT, UPT, -UR4, 0x100000, URZ ;  /* 0x0010000004067890 */ /* 0x000fc8000fffe1ff */
[----:B------:R-:W-:Y:S02]  /*08c0*/  USHF.L.U32 UR7, UR6, 0xb, URZ ;  /* 0x0000000b06077899 */ /* 0x000fe400080006ff */
[----:B------:R-:W-:Y:S01]  /*08d0*/  USHF.L.U32 UR6, UR6, 0x1, URZ ;  /* 0x0000000106067899 */ /* 0x000fe200080006ff */
[----:B------:R-:W1:Y:S11]  /*08e0*/  FENCE.VIEW.ASYNC.S ;  /* 0x00000000000073c6 */ /* 0x000e760000000000 */
[----:B-1----:R2:W1:Y:S01]  /*08f0*/  SYNCS.EXCH.64 URZ, [UR5+0x70], UR6 ;  /* 0x0000700605ff75b2 */ /* 0x0024620008000100 */
[----:B------:R2:W1:Y:S02]  /*0900*/  SYNCS.EXCH.64 URZ, [UR5+0x78], UR6 ;  /* 0x0000780605ff75b2 */ /* 0x0004640008000100 */
[----:B--2---:R-:W-:Y:S01]  /*0910*/  NOP ;  /* 0x0000000000007918 */ /* 0x004fe20000000000 */
.L_x_11:
[----:B------:R-:W2:Y:S01]  /*0920*/  SHFL.IDX PT, R2, R98, RZ, 0x1f ;  /* 0x00001fff62027589 */ /* 0x000ea200000e0000 */
[----:B------:R-:W-:Y:S01]  /*0930*/  NOP ;  /* 0x0000000000007918 */ /* 0x000fe20000000000 */
[----:B--2---:R-:W-:-:S13]  /*0940*/  ISETP.NE.AND P0, PT, R2, 0x4, PT ;  /* 0x000000040200780c */ /* 0x004fda0003f05270 */
[----:B------:R-:W-:Y:S05]  /*0950*/  @P0 BRA `(.L_x_12) ;  /* 0x00000000004c0947 */ /* 0x000fea0003800000 */
[----:B-1----:R-:W1:Y:S01]  /*0960*/  S2UR UR5, SR_CgaCtaId ;  /* 0x00000000000579c3 */ /* 0x002e620000008800 */
[----:B------:R-:W-:Y:S01]  /*0970*/  UMOV UR7, 0x1e0 ;  /* 0x000001e000077882 */ /* 0x000fe20000000000 */
[----:B------:R-:W-:Y:S01]  /*0980*/  UMOV UR6, 0x400 ;  /* 0x0000040000067882 */ /* 0x000fe20000000000 */
[----:B------:R-:W-:Y:S01]  /*0990*/  USEL UR7, UR7, 0x1a0, UP5 ;  /* 0x000001a007077887 */ /* 0x000fe2000a800000 */
[----:B------:R-:W-:Y:S01]  /*09a0*/  UMOV UR4, 0x1 ;  /* 0x0000000100047882 */ /* 0x000fe20000000000 */
[----:B------:R-:W-:Y:S01]  /*09b0*/  ELECT P0, URZ, PT ;  /* 0x0000000000ff782f */ /* 0x000fe20003800000 */
[----:B------:R-:W-:-:S04]  /*09c0*/  UIADD3 UR10, UPT, UPT, -UR4, 0x100000, URZ ;  /* 0x00100000040a7890 */ /* 0x000fc8000fffe1ff */
[----:B------:R-:W-:Y:S02]  /*09d0*/  USHF.L.U32 UR11, UR10, 0xb, URZ ;  /* 0x0000000b0a0b7899 */ /* 0x000fe400080006ff */
[----:B------:R-:W-:Y:S02]  /*09e0*/  USHF.L.U32 UR10, UR10, 0x1, URZ ;  /* 0x000000010a0a7899 */ /* 0x000fe400080006ff */
[----:B-1----:R-:W-:Y:S02]  /*09f0*/  ULEA UR5, UR5, UR6, 0x18 ;  /* 0x0000000605057291 */ /* 0x002fe4000f8ec0ff */
[----:B------:R-:W-:-:S04]  /*0a00*/  UIADD3 UR6, UPT, UPT, -UR7, 0x100000, URZ ;  /* 0x0010000007067890 */ /* 0x000fc8000fffe1ff */
[----:B------:R-:W-:Y:S02]  /*0a10*/  USHF.L.U32 UR7, UR6, 0xb, URZ ;  /* 0x0000000b06077899 */ /* 0x000fe400080006ff */
[----:B------:R-:W-:Y:S01]  /*0a20*/  USHF.L.U32 UR6, UR6, 0x1, URZ ;  /* 0x0000000106067899 */ /* 0x000fe200080006ff */
[----:B------:R-:W1:Y:S03]  /*0a30*/  FENCE.VIEW.ASYNC.S ;  /* 0x00000000000073c6 */ /* 0x000e660000000000 */
[----:B-1----:R2:W1:Y:S08]  /*0a40*/  SYNCS.EXCH.64 URZ, [UR5+0x80], UR10 ;  /* 0x0000800a05ff75b2 */ /* 0x0024700008000100 */
[----:B------:R2:W1:Y:S01]  /*0a50*/  SYNCS.EXCH.64 URZ, [UR5+0x90], UR6 ;  /* 0x0000900605ff75b2 */ /* 0x0004620008000100 */
[----:B------:R2:W1:Y:S01]  /*0a60*/  SYNCS.EXCH.64 URZ, [UR5+0x88], UR10 ;  /* 0x0000880a05ff75b2 */ /* 0x0004620008000100 */
[----:B------:R2:W1:Y:S02]  /*0a70*/  SYNCS.EXCH.64 URZ, [UR5+0x98], UR6 ;  /* 0x0000980605ff75b2 */ /* 0x0004640008000100 */
[----:B--2---:R-:W-:Y:S01]  /*0a80*/  NOP ;  /* 0x0000000000007918 */ /* 0x004fe20000000000 */
.L_x_12:
        /* <DEDUP_REMOVED lines=20> */
[----:B------:R2:W1:Y:S02]  /*0bd0*/  SYNCS.EXCH.64 URZ, [UR6+0xb8], UR4 ;  /* 0x0000b80406ff75b2 */ /* 0x0004640008000100 */
[----:B--2---:R-:W-:Y:S01]  /*0be0*/  NOP ;  /* 0x0000000000007918 */ /* 0x004fe20000000000 */
.L_x_13:
        /* <DEDUP_REMOVED lines=14> */
[----:B------:R2:W1:Y:S01]  /*0cd0*/  SYNCS.EXCH.64 URZ, [UR5+0xd0], UR6 ;  /* 0x0000d00605ff75b2 */ /* 0x0004620008000100 */
[----:B------:R2:W1:Y:S01]  /*0ce0*/  SYNCS.EXCH.64 URZ, [UR5+0xc8], UR6 ;  /* 0x0000c80605ff75b2 */ /* 0x0004620008000100 */
[----:B------:R2:W1:Y:S02]  /*0cf0*/  SYNCS.EXCH.64 URZ, [UR5+0xd8], UR6 ;  /* 0x0000d80605ff75b2 */ /* 0x0004640008000100 */
[----:B--2---:R-:W-:Y:S01]  /*0d00*/  NOP ;  /* 0x0000000000007918 */ /* 0x004fe20000000000 */
.L_x_14:
[----:B-1----:R-:W1:Y:S01]  /*0d10*/  LDCU UR4, c[0x0][0x36c] ;  /* 0x00006d80ff0477ac */ /* 0x002e620008000800 */
[----:B------:R-:W-:Y:S01]  /*0d20*/  ISETP.NE.OR P4, PT, R0, 0x2, !P4 ;  /* 0x000000020000780c */ /* 0x000fe20006785670 */
[----:B------:R-:W-:Y:S01]  /*0d30*/  NOP ;  /* 0x0000000000007918 */ /* 0x000fe20000000000 */
[----:B------:R-:W-:Y:S01]  /*0d40*/  LOP3.LUT R3, R107, 0x1f, RZ, 0xc0, !PT ;  /* 0x0000001f6b037812 */ /* 0x000fe200078ec0ff */
[----:B------:R-:W-:Y:S02]  /*0d50*/  UISETP.NE.AND UP4, UPT, UR8, URZ, UPT ;  /* 0x000000ff0800728c */ /* 0x000fe4000bf85270 */
[----:B-1----:R-:W-:-:S09]  /*0d60*/  UISETP.EQ.U32.AND UP1, UPT, UR4, 0x1, UPT ;  /* 0x000000010400788c */ /* 0x002fd2000bf22070 */
[----:B------:R-:W-:Y:S05]  /*0d70*/  BRA.U !UP1, `(.L_x_15) ;  /* 0x0000000109087547 */ /* 0x000fea000b800000 */
[----:B---34-:R-:W-:Y:S01]  /*0d80*/  UCGABAR_ARV ;  /* 0x00000000000079c7 */ /* 0x018fe20008000000 */
[----:B------:R-:W-:Y:S05]  /*0d90*/  BRA `(.L_x_16) ;  /* 0x0000000000047947 */ /* 0x000fea0003800000 */
.L_x_15:
[----:B---34-:R-:W-:Y:S01]  /*0da0*/  NOP ;  /* 0x0000000000007918 */ /* 0x018fe20000000000 */
.L_x_16:
[----:B------:R-:W1:Y:S01]  /*0db0*/  S2UR UR5, SR_CTAID.Y ;  /* 0x00000000000579c3 */ /* 0x000e620000002600 */
[----:B------:R-:W-:-:S05]  /*0dc0*/  CS2R.32 R92, SR_CgaSize ;  /* 0x00000000005c7805 */ /* 0x000fca0000008a00 */
[----:B------:R-:W-:-:S05]  /*0dd0*/  IMAD R92, R92, -0xa0, RZ ;  /* 0xffffff605c5c7824 */ /* 0x000fca00078e02ff */
[----:B------:R-:W-:-:S14]  /*0de0*/  R2UR UR4, R92 ;  /* 0x000000005c0472ca */ /* 0x000fdc00000e0000 */
[----:B------:R-:W2:Y:S01]  /*0df0*/  LDCU UR4, c[0x0][UR4+0x2b4] ;  /* 0x00005680040477ac */ /* 0x000ea20008000800 */
[----:B------:R-:W-:-:S05]  /*0e00*/  CS2R.32 R92, SR_CgaSize ;  /* 0x00000000005c7805 */ /* 0x000fca0000008a00 */
[----:B------:R-:W-:-:S05]  /*0e10*/  IMAD R92, R92, -0xa0, RZ ;  /* 0xffffff605c5c7824 */ /* 0x000fca00078e02ff */
[----:B------:R-:W-:-:S14]  /*0e20*/  R2UR UR6, R92 ;  /* 0x000000005c0672ca */ /* 0x000fdc00000e0000 */
[----:B------:R-:W3:Y:S01]  /*0e30*/  LDCU UR6, c[0x0][UR6+0x2b0] ;  /* 0x00005600060677ac */ /* 0x000ee20008000800 */
[----:B------:R-:W4:Y:S01]  /*0e40*/  S2UR UR11, SR_CTAID.X ;  /* 0x00000000000b79c3 */ /* 0x000f220000002500 */
[----:B------:R-:W-:Y:S01]  /*0e50*/  UISETP.NE.AND UP2, UPT, UR8, 0x2, UPT ;  /* 0x000000020800788c */ /* 0x000fe2000bf45270 */
[----:B------:R-:W-:-:S05]  /*0e60*/  CS2R.32 R0, SR_CgaSize ;  /* 0x0000000000007805 */ /* 0x000fca0000008a00 */
[----:B------:R-:W-:-:S06]  /*0e70*/  IMAD R0, R0, -0xa0, RZ ;  /* 0xffffff6000007824 */ /* 0x000fcc00078e02ff */
[----:B------:R-:W3:Y:S01]  /*0e80*/  LDC R0, c[0x0][R0+0x2a4] ;  /* 0x0000a90000007b82 */ /* 0x000ee20000000800 */
[----:B-1----:R-:W-:-:S07]  /*0e90*/  I2FP.F32.U32 R4, UR5 ;  /* 0x0000000500047c45 */ /* 0x002fce0008201000 */
[----:B------:R-:W1:Y:S01]  /*0ea0*/  LDC R12, c[0x0][0xd24] ;  /* 0x00034900ff0c7b82 */ /* 0x000e620000000800 */
[----:B------:R-:W-:Y:S01]  /*0eb0*/  MOV R20, UR5 ;  /* 0x0000000500147c02 */ /* 0x000fe20008000f00 */
[----:B--2---:R-:W-:Y:S01]  /*0ec0*/  FMUL R4, R4, UR4 ;  /* 0x0000000404047c20 */ /* 0x004fe20008400000 */
[----:B------:R-:W2:Y:S01]  /*0ed0*/  LDCU UR4, c[0x0][0xd30] ;  /* 0x0001a600ff0477ac */ /* 0x000ea20008000800 */
[----:B----4-:R-:W-:Y:S02]  /*0ee0*/  I2FP.F32.U32 R6, UR11 ;  /* 0x0000000b00067c45 */ /* 0x010fe40008201000 */
[----:B------:R-:W-:-:S05]  /*0ef0*/  CS2R.32 R5, SR_CgaSize ;  /* 0x0000000000057805 */ /* 0x000fca0000008a00 */
[----:B------:R-:W-:-:S06]  /*0f00*/  IMAD R5, R5, -0xa0, RZ ;  /* 0xffffff6005057824 */ /* 0x000fcc00078e02ff */
[----:B------:R-:W4:Y:S01]  /*0f10*/  LDC R5, c[0x0][R5+0x2a0] ;  /* 0x0000a80005057b82 */ /* 0x000f220000000800 */
[----:B------:R-:W2:Y:S01]  /*0f20*/  F2I.U32.TRUNC.NTZ R81, R4 ;  /* 0x0000000400517305 */ /* 0x000ea2000020f000 */
[----:B---3--:R-:W-:-:S06]  /*0f30*/  FMUL R6, R6, UR6 ;  /* 0x0000000606067c20 */ /* 0x008fcc0008400000 */
[----:B------:R-:W3:Y:S01]  /*0f40*/  LDC R2, c[0x0][0xd24] ;  /* 0x00034900ff027b82 */ /* 0x000ee20000000800 */
[----:B------:R-:W1:Y:S01]  /*0f50*/  F2I.U32.TRUNC.NTZ R92, R6 ;  /* 0x00000006005c7305 */ /* 0x000e62000020f000 */
[----:B--2---:R-:W-:-:S06]  /*0f60*/  UISETP.NE.AND UP3, UPT, UR4, 0x1, UPT ;  /* 0x000000010400788c */ /* 0x004fcc000bf65270 */
[----:B------:R-:W2:Y:S01]  /*0f70*/  S2UR UR36, SR_CTAID.Z ;  /* 0x00000000002479c3 */ /* 0x000ea20000002700 */
[----:B------:R-:W-:Y:S02]  /*0f80*/  IADD3 R81, PT, PT, -R81, RZ, RZ ;  /* 0x000000ff51517210 */ /* 0x000fe40007ffe1ff */
[----:B-1----:R-:W-:-:S03]  /*0f90*/  ISETP.GE.AND P0, PT, R12, 0x1, PT ;  /* 0x000000010c00780c */ /* 0x002fc60003f06270 */
[----:B------:R-:W-:Y:S01]  /*0fa0*/  IMAD R81, R0, R81, UR5 ;  /* 0x0000000500517e24 */ /* 0x000fe2000f8e0251 */
[----:B------:R-:W-:Y:S02]  /*0fb0*/  PRMT R0, RZ, 0x7610, R0 ;  /* 0x00007610ff007816 */ /* 0x000fe40000000000 */
[----:B------:R-:W-:-:S05]  /*0fc0*/  IADD3 R92, PT, PT, -R92, RZ, RZ ;  /* 0x000000ff5c5c7210 */ /* 0x000fca0007ffe1ff */
[----:B----4-:R-:W-:Y:S01]  /*0fd0*/  IMAD R92, R5, R92, UR11 ;  /* 0x0000000b055c7e24 */ /* 0x010fe2000f8e025c */
[----:B--2---:R-:W-:Y:S06]  /*0fe0*/  BRA.U UP4, `(.L_x_17) ;  /* 0x0000000104207547 */ /* 0x004fec000b800000 */
[C---:B------:R-:W-:Y:S02]  /*0ff0*/  ISETP.NE.AND P2, PT, R81.reuse, 0x1, PT ;  /* 0x000000015100780c */ /* 0x040fe40003f45270 */
[----:B------:R-:W-:Y:S02]  /*1000*/  ISETP.NE.AND P1, PT, R81, RZ, PT ;  /* 0x000000ff5100720c */ /* 0x000fe40003f25270 */
[C---:B------:R-:W-:Y:S02]  /*1010*/  ISETP.NE.AND P3, PT, R92.reuse, RZ, PT ;  /* 0x000000ff5c00720c */ /* 0x040fe40003f65270 */
[----:B------:R-:W-:Y:S02]  /*1020*/  SEL R0, RZ, 0x2, P2 ;  /* 0x00000002ff007807 */ /* 0x000fe40001000000 */
[----:B------:R-:W-:Y:S02]  /*1030*/  ISETP.EQ.OR P1, PT, R92, RZ, !P1 ;  /* 0x000000ff5c00720c */ /* 0x000fe40004f22670 */
[----:B------:R-:W-:-:S02]  /*1040*/  SEL R0, R0, 0x2, P3 ;  /* 0x0000000200007807 */ /* 0x000fc40001800000 */
[----:B------:R-:W-:-:S05]  /*1050*/  SEL R5, RZ, 0x1, !P1 ;  /* 0x00000001ff057807 */ /* 0x000fca0004800000 */
[----:B------:R-:W-:Y:S02]  /*1060*/  IMAD.IADD R0, R5, 0x1, R0 ;  /* 0x0000000105007824 */ /* 0x000fe400078e0200 */
.L_x_17:
[----:B------:R-:W-:Y:S05]  /*1070*/  @!P0 BRA `(.L_x_18) ;  /* 0x0000000000c08947 */ /* 0x000fea0003800000 */
[----:B------:R-:W1:Y:S01]  /*1080*/  LDC.64 R6, c[0x0][0xd18] ;  /* 0x00034600ff067b82 */ /* 0x000e620000000a00 */
[----:B------:R-:W-:-:S07]  /*1090*/  ISETP.NE.AND P0, PT, R12, 0x1, PT ;  /* 0x000000010c00780c */ /* 0x000fce0003f05270 */
[----:B------:R-:W2:Y:S08]  /*10a0*/  LDC R11, c[0x0][0xd0c] ;  /* 0x00034300ff0b7b82 */ /* 0x000eb00000000800 */
[----:B------:R-:W4:Y:S08]  /*10b0*/  LDC R15, c[0x0][0x370] ;  /* 0x0000dc00ff0f7b82 */ /* 0x000f300000000800 */
[----:B------:R-:W3:Y:S01]  /*10c0*/  LDC R13, c[0x0][0x374] ;  /* 0x0000dd00ff0d7b82 */ /* 0x000ee20000000800 */
[----:B-1----:R-:W-:-:S07]  /*10d0*/  ISETP.NE.AND P1, PT, R6, 0x1, PT ;  /* 0x000000010600780c */ /* 0x002fce0003f25270 */
[----:B------:R-:W4:Y:S01]  /*10e0*/  LDC.64 R8, c[0x0][0xd10] ;  /* 0x00034400ff087b82 */ /* 0x000f220000000a00 */
[----:B--2---:R-:W-:-:S07]  /*10f0*/  ISETP.NE.AND P2, PT, R11, 0x1, PT ;  /* 0x000000010b00780c */ /* 0x004fce0003f45270 */
[----:B------:R-:W1:Y:S08]  /*1100*/  LDC R10, c[0x0][0xd20] ;  /* 0x00034800ff0a7b82 */ /* 0x000e700000000800 */
[----:B------:R-:W2:Y:S01]  /*1110*/  LDC.64 R4, c[0x0][0xd28] ;  /* 0x00034a00ff047b82 */ /* 0x000ea20000000a00 */
[----:B---3--:R-:W-:-:S04]  /*1120*/  IMAD.HI.U32 R17, R13, R7, RZ ;  /* 0x000000070d117227 */ /* 0x008fc800078e00ff */
[----:B------:R-:W-:-:S04]  /*1130*/  IMAD.HI.U32 R7, R20, R7, RZ ;  /* 0x0000000714077227 */ /* 0x000fc800078e00ff */
[----:B----4-:R-:W-:-:S04]  /*1140*/  IMAD.HI.U32 R14, R15, R8, RZ ;  /* 0x000000080f0e7227 */ /* 0x010fc800078e00ff */
[----:B------:R-:W-:Y:S01]  /*1150*/  IMAD.HI.U32 R8, R8, UR11, RZ ;  /* 0x0000000b08087c27 */ /* 0x000fe2000f8e00ff */
[-C--:B------:R-:W-:Y:S02]  /*1160*/  @P2 SHF.R.U32.HI R15, RZ, R9.reuse, R14 ;  /* 0x00000009ff0f2219 */ /* 0x080fe4000001160e */
[-C--:B-1----:R-:W-:Y:S02]  /*1170*/  @P1 SHF.R.U32.HI R13, RZ, R10.reuse, R17 ;  /* 0x0000000aff0d1219 */ /* 0x082fe40000011611 */
[----:B------:R-:W-:Y:S01]  /*1180*/  SHF.R.U32.HI R8, RZ, R9, R8 ;  /* 0x00000009ff087219 */ /* 0x000fe20000011608 */
[----:B------:R-:W-:Y:S01]  /*1190*/  IMAD.U32 R9, RZ, RZ, UR11 ;  /* 0x0000000bff097e24 */ /* 0x000fe2000f8e00ff */
[----:B------:R-:W-:Y:S01]  /*11a0*/  SHF.R.U32.HI R7, RZ, R10, R7 ;  /* 0x0000000aff077219 */ /* 0x000fe20000011607 */
[----:B--2---:R-:W-:-:S03]  /*11b0*/  IMAD.HI.U32 R14, R13, R4, RZ ;  /* 0x000000040d0e7227 */ /* 0x004fc600078e00ff */
[----:B------:R-:W-:Y:S02]  /*11c0*/  SEL R7, R20, R7, !P1 ;  /* 0x0000000714077207 */ /* 0x000fe40004800000 */
[----:B------:R-:W-:Y:S01]  /*11d0*/  SEL R9, R9, R8, !P2 ;  /* 0x0000000809097207 */ /* 0x000fe20005000000 */
[----:B------:R-:W-:Y:S01]  /*11e0*/  IMAD.HI.U32 R16, R15, R4, RZ ;  /* 0x000000040f107227 */ /* 0x000fe200078e00ff */
[----:B------:R-:W-:-:S04]  /*11f0*/  @P0 SHF.R.U32.HI R13, RZ, R5, R14 ;  /* 0x00000005ff0d0219 */ /* 0x000fc8000001160e */
[----:B------:R-:W-:Y:S01]  /*1200*/  @P0 SHF.R.U32.HI R15, RZ, R5, R16 ;  /* 0x00000005ff0f0219 */ /* 0x000fe20000011610 */
[----:B------:R-:W-:-:S04]  /*1210*/  IMAD R13, R13, R12, RZ ;  /* 0x0000000c0d0d7224 */ /* 0x000fc800078e02ff */
[----:B------:R-:W-:Y:S01]  /*1220*/  IMAD R8, R15, R12, RZ ;  /* 0x0000000c0f087224 */ /* 0x000fe200078e02ff */
[----:B------:R-:W-:-:S04]  /*1230*/  ISETP.GE.AND P1, PT, R7, R13, PT ;  /* 0x0000000d0700720c */ /* 0x000fc80003f26270 */
[----:B------:R-:W-:Y:S01]  /*1240*/  ISETP.GE.OR P1, PT, R9, R8, P1 ;  /* 0x000000080900720c */ /* 0x000fe20000f26670 */
[----:B------:R-:W-:-:S05]  /*1250*/  IMAD.HI.U32 R8, R7, R4, RZ ;  /* 0x0000000407087227 */ /* 0x000fca00078e00ff */
[----:B------:R-:W-:-:S04]  /*1260*/  SHF.R.U32.HI R8, RZ, R5, R8 ;  /* 0x00000005ff087219 */ /* 0x000fc80000011608 */
[----:B------:R-:W-:-:S03]  /*1270*/  SEL R8, R7, R8, !P0 ;  /* 0x0000000807087207 */ /* 0x000fc60004000000 */
[----:B------:R-:W-:-:S04]  /*1280*/  @!P1 IMAD.HI.U32 R10, R9, R4, RZ ;  /* 0x00000004090a9227 */ /* 0x000fc800078e00ff */
[----:B------:R-:W-:Y:S01]  /*1290*/  IMAD.MOV R4, RZ, RZ, -R8 ;  /* 0x000000ffff047224 */ /* 0x000fe200078e0a08 */
[----:B------:R-:W-:-:S03]  /*12a0*/  @!P1 SHF.R.U32.HI R10, RZ, R5, R10 ;  /* 0x00000005ff0a9219 */ /* 0x000fc6000001160a */
[----:B------:R-:W-:Y:S01]  /*12b0*/  IMAD R4, R12, R4, R7 ;  /* 0x000000040c047224 */ /* 0x000fe200078e0207 */
[----:B------:R-:W-:-:S04]  /*12c0*/  @!P1 SEL R5, R9, R10, !P0 ;  /* 0x0000000a09059207 */ /* 0x000fc80004000000 */
[----:B------:R-:W-:Y:S01]  /*12d0*/  @!P1 IADD3 R8, PT, PT, R8, -R5, RZ ;  /* 0x8000000508089210 */ /* 0x000fe20007ffe0ff */
[----:B------:R-:W-:Y:S01]  /*12e0*/  @!P1 IMAD R15, R4, R15, R5 ;  /* 0x0000000f040f9224 */ /* 0x000fe200078e0205 */
[----:B------:R-:W-:Y:S01]  /*12f0*/  IADD3 R5, PT, PT, -R7, RZ, RZ ;  /* 0x000000ff07057210 */ /* 0x000fe20007ffe1ff */
[--C-:B------:R-:W-:Y:S02]  /*1300*/  IMAD.MOV R4, RZ, RZ, -R9.reuse ;  /* 0x000000ffff047224 */ /* 0x100fe400078e0a09 */
[----:B------:R-:W-:Y:S01]  /*1310*/  @!P1 IMAD R7, R8, R12, R9 ;  /* 0x0000000c08079224 */ /* 0x000fe200078e0209 */
[----:B------:R-:W-:Y:S01]  /*1320*/  @!P1 MOV R9, R15 ;  /* 0x0000000f00099202 */ /* 0x000fe20000000f00 */
[----:B------:R-:W-:Y:S02]  /*1330*/  IMAD R4, R11, R4, UR11 ;  /* 0x0000000b0b047e24 */ /* 0x000fe4000f8e0204 */
[----:B------:R-:W-:Y:S02]  /*1340*/  IMAD R5, R6, R5, R20 ;  /* 0x0000000506057224 */ /* 0x000fe400078e0214 */
[----:B------:R-:W-:-:S02]  /*1350*/  IMAD R4, R9, R11, R4 ;  /* 0x0000000b09047224 */ /* 0x000fc400078e0204 */
[----:B------:R-:W-:-:S03]  /*1360*/  IMAD R20, R7, R6, R5 ;  /* 0x0000000607147224 */ /* 0x000fc600078e0205 */
[----:B------:R-:W-:-:S15]  /*1370*/  R2UR UR11, R4 ;  /* 0x00000000040b72ca */ /* 0x000fde00000e0000 */
.L_x_18:
[----:B------:R-:W-:Y:S05]  /*1380*/  BRA.U UP3, `(.L_x_19) ;  /* 0x0000000103487547 */ /* 0x000fea000b800000 */
[----:B------:R-:W1:Y:S08]  /*1390*/  LDC.64 R6, c[0x0][0xd10] ;  /* 0x00034400ff067b82 */ /* 0x000e700000000a00 */
[----:B------:R-:W2:Y:S08]  /*13a0*/  LDC.64 R4, c[0x0][0xd18] ;  /* 0x00034600ff047b82 */ /* 0x000eb00000000a00 */
[----:B------:R-:W4:Y:S08]  /*13b0*/  LDC R8, c[0x0][0xd20] ;  /* 0x00034800ff087b82 */ /* 0x000f300000000800 */
[----:B------:R-:W3:Y:S01]  /*13c0*/  LDC R9, c[0x0][0xd0c] ;  /* 0x00034300ff097b82 */ /* 0x000ee20000000800 */
[----:B-1----:R-:W-:-:S05]  /*13d0*/  IMAD.HI.U32 R6, R6, UR11, RZ ;  /* 0x0000000b06067c27 */ /* 0x002fca000f8e00ff */
[----:B------:R-:W-:Y:S01]  /*13e0*/  SHF.R.U32.HI R6, RZ, R7, R6 ;  /* 0x00000007ff067219 */ /* 0x000fe20000011606 */
[----:B--2---:R-:W-:Y:S01]  /*13f0*/  IMAD.HI.U32 R5, R20, R5, RZ ;  /* 0x0000000514057227 */ /* 0x004fe200078e00ff */
[----:B------:R-:W-:-:S04]  /*1400*/  ISETP.NE.AND P0, PT, R4, 0x1, PT ;  /* 0x000000010400780c */ /* 0x000fc80003f05270 */
[----:B----4-:R-:W-:Y:S01]  /*1410*/  SHF.R.U32.HI R7, RZ, R8, R5 ;  /* 0x00000008ff077219 */ /* 0x010fe20000011605 */
[----:B------:R-:W-:Y:S01]  /*1420*/  IMAD.U32 R5, RZ, RZ, UR11 ;  /* 0x0000000bff057e24 */ /* 0x000fe2000f8e00ff */
[----:B---3--:R-:W-:-:S04]  /*1430*/  ISETP.NE.AND P1, PT, R9, 0x1, PT ;  /* 0x000000010900780c */ /* 0x008fc80003f25270 */
[----:B------:R-:W-:Y:S02]  /*1440*/  SEL R5, R5, R6, !P1 ;  /* 0x0000000605057207 */ /* 0x000fe40004800000 */
[----:B------:R-:W-:-:S05]  /*1450*/  SEL R6, R20, R7, !P0 ;  /* 0x0000000714067207 */ /* 0x000fca0004000000 */
[----:B------:R-:W-:Y:S02]  /*1460*/  IMAD.IADD R8, R6, 0x1, -R5 ;  /* 0x0000000106087824 */ /* 0x000fe400078e0a05 */
[----:B------:R-:W-:Y:S02]  /*1470*/  IMAD.IADD R5, R5, 0x1, -R6 ;  /* 0x0000000105057824 */ /* 0x000fe400078e0a06 */
[----:B------:R-:W-:Y:S02]  /*1480*/  IMAD R8, R8, R9, UR11 ;  /* 0x0000000b08087e24 */ /* 0x000fe4000f8e0209 */
[----:B------:R-:W-:-:S03]  /*1490*/  IMAD R20, R5, R4, R20 ;  /* 0x0000000405147224 */ /* 0x000fc600078e0214 */
[----:B------:R-:W-:-:S15]  /*14a0*/  R2UR UR11, R8 ;  /* 0x00000000080b72ca */ /* 0x000fde00000e0000 */
.L_x_19:
[----:B------:R-:W-:Y:S05]  /*14b0*/  BRA.U !UP1, `(.L_x_20) ;  /* 0x00000001090c7547 */ /* 0x000fea000b800000 */
[----:B------:R-:W-:Y:S01]  /*14c0*/  UCGABAR_WAIT ;  /* 0x0000000000007dc7 */ /* 0x000fe20008000000 */
[----:B------:R-:W-:Y:S01]  /*14d0*/  CCTL.IVALL ;  /* 0x00000000ff00798f */ /* 0x000fe20002000000 */
[----:B------:R-:W-:Y:S05]  /*14e0*/  BRA `(.L_x_21) ;  /* 0x0000000000047947 */ /* 0x000fea0003800000 */
.L_x_20:
[----:B------:R-:W-:Y:S06]  /*14f0*/  BAR.SYNC.DEFER_BLOCKING 0x0 ;  /* 0x0000000000007b1d */ /* 0x000fec0000010000 */
.L_x_21:
[----:B------:R-:W1:Y:S01]  /*1500*/  LDCU UR5, c[0x0][0x38c] ;  /* 0x00007180ff0577ac */ /* 0x000e620008000800 */
[----:B------:R-:W2:Y:S01]  /*1510*/  S2UR UR37, SR_CgaCtaId ;  /* 0x00000000002579c3 */ /* 0x000ea20000008800 */
[----:B-1----:R-:W-:-:S04]  /*1520*/  UIADD3 UR5, UPT, UPT, UR5, 0x7f, URZ ;  /* 0x0000007f05057890 */ /* 0x002fc8000fffe0ff */
[----:B------:R-:W-:-:S04]  /*1530*/  USHF.R.S32.HI UR4, URZ, 0x1f, UR5 ;  /* 0x0000001fff047899 */ /* 0x000fc80008011405 */
[----:B------:R-:W-:-:S04]  /*1540*/  ULEA.HI UR4, UR4, UR5, URZ, 0x7 ;  /* 0x0000000504047291 */ /* 0x000fc8000f8f38ff */
[----:B------:R-:W-:Y:S01]  /*1550*/  USHF.R.S32.HI UR23, URZ, 0x7, UR4 ;  /* 0x00000007ff177899 */ /* 0x000fe20008011404 */
[----:B--2---:R-:W-:Y:S11]  /*1560*/  BRA.U UP2, `(.L_x_22) ;  /* 0x0000000d02907547 */ /* 0x004ff6000b800000 */
[----:B------:R-:W1:Y:S01]  /*1570*/  LDC R3, c[0x0][0x370] ;  /* 0x0000dc00ff037b82 */ /* 0x000e620000000800 */
[----:B------:R-:W-:Y:S01]  /*1580*/  PLOP3.LUT P1, PT, PT, PT, UP5, 0x80, 0x8 ;  /* 0x000000000008781c */ /* 0x000fe20003f2f058 */
[----:B------:R-:W-:Y:S01]  /*1590*/  UISETP.LT.AND UP0, UPT, UR23, 0x1, UPT ;  /* 0x000000011700788c */ /* 0x000fe2000bf01270 */
[----:B------:R-:W-:Y:S01]  /*15a0*/  IMAD.MOV.U32 R16, RZ, RZ, 0x1 ;  /* 0x00000001ff107424 */ /* 0x000fe200078e00ff */
[----:B------:R-:W-:Y:S01]  /*15b0*/  USHF.L.U32 UR10, UR37, 0x7, URZ ;  /* 0x00000007250a7899 */ /* 0x000fe200080006ff */
[----:B------:R-:W-:Y:S01]  /*15c0*/  PLOP3.LUT P1, PT, P1, PT, PT, 0x8, 0x80 ;  /* 0x000000000080781c */ /* 0x000fe20000f2e170 */
[----:B------:R-:W-:Y:S01]  /*15d0*/  USHF.L.U32 UR22, UR37, 0xa, URZ ;  /* 0x0000000a25167899 */ /* 0x000fe200080006ff */
[----:B------:R-:W-:Y:S01]  /*15e0*/  CS2R R14, SRZ ;  /* 0x00000000000e7805 */ /* 0x000fe2000001ff00 */
[----:B------:R-:W2:Y:S01]  /*15f0*/  S2UR UR5, SR_CgaCtaId ;  /* 0x00000000000579c3 */ /* 0x000ea20000008800 */
[----:B------:R-:W-:Y:S01]  /*1600*/  USHF.L.U32 UR21, UR37, 0x6, URZ ;  /* 0x0000000625157899 */ /* 0x000fe200080006ff */
[----:B------:R-:W-:Y:S01]  /*1610*/  IMAD.MOV.U32 R13, RZ, RZ, RZ ;  /* 0x000000ffff0d7224 */ /* 0x000fe200078e00ff */
[----:B------:R-:W-:Y:S01]  /*1620*/  USHF.L.U32 UR15, UR37, 0xc, URZ ;  /* 0x0000000c250f7899 */ /* 0x000fe200080006ff */
[----:B------:R-:W-:Y:S01]  /*1630*/  IMAD.MOV.U32 R12, RZ, RZ, 0x1 ;  /* 0x00000001ff0c7424 */ /* 0x000fe200078e00ff */
[----:B------:R-:W4:Y:S03]  /*1640*/  LDCU.64 UR44, c[0x0][0x348] ;  /* 0x00006900ff2c77ac */ /* 0x000f260008000a00 */
[----:B------:R-:W1:Y:S01]  /*1650*/  LDC R0, c[0x0][0x374] ;  /* 0x0000dd00ff007b82 */ /* 0x000e620000000800 */
[----:B------:R-:W-:-:S02]  /*1660*/  USEL UR23, UR23, 0x1, !UP0 ;  /* 0x0000000117177887 */ /* 0x000fc4000c000000 */
[----:B------:R-:W-:Y:S02]  /*1670*/  ULOP3.LUT UR22, UR22, 0x400, URZ, 0xc0, !UPT ;  /* 0x0000040016167892 */ /* 0x000fe4000f8ec0ff */
[----:B------:R-:W-:Y:S02]  /*1680*/  ULOP3.LUT UR21, UR21, 0x40, URZ, 0xc0, !UPT ;  /* 0x0000004015157892 */ /* 0x000fe4000f8ec0ff */
[----:B------:R-:W-:Y:S02]  /*1690*/  ULOP3.LUT UR15, UR15, 0x1000, URZ, 0xc0, !UPT ;  /* 0x000010000f0f7892 */ /* 0x000fe4000f8ec0ff */
[----:B------:R-:W-:Y:S01]  /*16a0*/  ULOP3.LUT UR10, UR10, 0x80, URZ, 0xc0, !UPT ;  /* 0x000000800a0a7892 */ /* 0x000fe2000f8ec0ff */
[----:B------:R-:W-:Y:S01]  /*16b0*/  UMOV UR14, URZ ;  /* 0x000000ff000e7c82 */ /* 0x000fe20008000000 */
[----:B------:R-:W-:-:S10]  /*16c0*/  UMOV UR7, 0x400 ;  /* 0x0000040000077882 */ /* 0x000fd40000000000 */
.L_x_32:
[----:B------:R-:W-:-:S03]  /*16d0*/  UISETP.NE.AND UP0, UPT, UR37, URZ, UPT ;  /* 0x000000ff2500728c */ /* 0x000fc6000bf05270 */
[----:B--2---:R-:W-:Y:S02]  /*16e0*/  UMOV UR37, UR5 ;  /* 0x0000000500257c82 */ /* 0x004fe40008000000 */
[----:B------:R-:W-:-:S04]  /*16f0*/  ULEA UR6, UR37, UR7, 0x18 ;  /* 0x0000000725067291 */ /* 0x000fc8000f8ec0ff */
[----:B------:R-:W-:Y:S08]  /*1700*/  BRA.U UP0, `(.L_x_23) ;  /* 0x0000000100347547 */ /* 0x000ff0000b800000 */
[----:B------:R-:W2:Y:S01]  /*1710*/  S2R R4, SR_CgaCtaId ;  /* 0x0000000000047919 */ /* 0x000ea20000008800 */
[----:B------:R-:W-:-:S04]  /*1720*/  MOV R5, 0x400 ;  /* 0x0000040000057802 */ /* 0x000fc80000000f00 */
[----:B--2---:R-:W-:Y:S02]  /*1730*/  LEA R4, R4, R5, 0x18 ;  /* 0x0000000504047211 */ /* 0x004fe400078ec0ff */
[----:B------:R-:W-:-:S03]  /*1740*/  SHF.L.U32 R5, R12, 0x1f, RZ ;  /* 0x0000001f0c057819 */ /* 0x000fc600000006ff */
[----:B------:R-:W-:-:S04]  /*1750*/  IMAD R4, R13, 0x8, R4 ;  /* 0x000000080d047824 */ /* 0x000fc800078e0204 */
[----:B------:R-:W2:Y:S02]  /*1760*/  SYNCS.PHASECHK.TRANS64.TRYWAIT P0, [R4+URZ+0xd0], R5 ;  /* 0x0000d005040075a7 */ /* 0x000ea400080011ff */
[----:B--2---:R-:W-:Y:S05]  /*1770*/  @!P0 BRA `(.L_x_24) ;  /* 0x0000007c00f08947 */ /* 0x004fea0003800000 */
.L_x_125:
[----:B------:R1:W-:Y:S01]  /*1780*/  SYNCS.ARRIVE.TRANS64.A1T0 RZ, [R4+URZ+0xc0], RZ ;  /* 0x0000c0ff04ff79a7 */ /* 0x0003e200081000ff */
[----:B------:R-:W-:-:S05]  /*1790*/  VIADD R13, R13, 0x1 ;  /* 0x000000010d0d7836 */ /* 0x000fca0000000000 */
[----:B------:R-:W-:-:S04]  /*17a0*/  ISETP.NE.AND P0, PT, R13, 0x2, PT ;  /* 0x000000020d00780c */ /* 0x000fc80003f05270 */
[----:B--2---:R-:W-:Y:S02]  /*17b0*/  SEL R5, RZ, 0x1, P0 ;  /* 0x00000001ff057807 */ /* 0x004fe40000000000 */
[----:B------:R-:W-:Y:S02]  /*17c0*/  SEL R13, R13, RZ, P0 ;  /* 0x000000ff0d0d7207 */ /* 0x000fe40000000000 */
[----:B------:R-:W-:-:S07]  /*17d0*/  LOP3.LUT R12, R12, R5, RZ, 0x3c, !PT ;  /* 0x000000050c0c7212 */ /* 0x000fce00078e3cff */
.L_x_23:
[----:B------:R-:W-:Y:S01]  /*17e0*/  ULEA UR4, UR14, UR6, 0x3 ;  /* 0x000000060e047291 */ /* 0x000fe2000f8e18ff */
[----:B-1----:R-:W-:-:S08]  /*17f0*/  SHF.L.U32 R4, R16, 0x1f, RZ ;  /* 0x0000001f10047819 */ /* 0x002fd000000006ff */
[----:B------:R1:W2:Y:S02]  /*1800*/  SYNCS.PHASECHK.TRANS64.TRYWAIT P0, [UR4+0x18], R4 ;  /* 0x00001804ff0075a7 */ /* 0x0002a40008001104 */
[----:B------:R-:W3:Y:S02]  /*1810*/  LDCU UR4, c[0x0][0x38c] ;  /* 0x00007180ff0477ac */ /* 0x000ee40008000800 */
[----:B---3--:R-:W-:-:S09]  /*1820*/  UISETP.GE.AND UP0, UPT, UR4, 0x1, UPT ;  /* 0x000000010400788c */ /* 0x008fd2000bf06270 */
[----:B-1----:R-:W-:Y:S05]  /*1830*/  BRA.U !UP0, `(.L_x_25) ;  /* 0x0000000108dc7547 */ /* 0x002fea000b800000 */
[----:B------:R-:W-:Y:S01]  /*1840*/  R2UR UR27, R20 ;  /* 0x00000000141b72ca */ /* 0x000fe200000e0000 */
[----:B----4-:R-:W-:Y:S01]  /*1850*/  UIADD3 UR42, UP2, UPT, UR44, 0x80, URZ ;  /* 0x000000802c2a7890 */ /* 0x010fe2000ff5e0ff */
[----:B------:R-:W-:Y:S01]  /*1860*/  @!P4 MOV R5, 0xc800 ;  /* 0x0000c8000005c802 */ /* 0x000fe20000000f00 */
[----:B------:R-:W-:Y:S02]  /*1870*/  UIADD3 UR40, UP1, UPT, UR44, 0x280, URZ ;  /* 0x000002802c287890 */ /* 0x000fe4000ff3e0ff */
[----:B------:R-:W-:Y:S02]  /*1880*/  UIADD3 UR38, UP0, UPT, UR44, 0x180, URZ ;  /* 0x000001802c267890 */ /* 0x000fe4000ff1e0ff */
[----:B------:R-:W-:Y:S02]  /*1890*/  ULEA UR35, UR11, UR21, 0x7 ;  /* 0x000000150b237291 */ /* 0x000fe4000f8e38ff */
[----:B------:R-:W-:Y:S02]  /*18a0*/  UIADD3.X UR43, UPT, UPT, URZ, UR45, URZ, UP2, !UPT ;  /* 0x0000002dff2b7290 */ /* 0x000fe400097fe4ff */
[----:B------:R-:W-:-:S02]  /*18b0*/  UIADD3.X UR41, UPT, UPT, URZ, UR45, URZ, UP1, !UPT ;  /* 0x0000002dff297290 */ /* 0x000fc40008ffe4ff */
[----:B------:R-:W-:Y:S02]  /*18c0*/  UIADD3.X UR39, UPT, UPT, URZ, UR45, URZ, UP0, !UPT ;  /* 0x0000002dff277290 */ /* 0x000fe400087fe4ff */
[----:B------:R-:W-:Y:S01]  /*18d0*/  USHF.L.U32 UR27, UR27, 0x7, URZ ;  /* 0x000000071b1b7899 */ /* 0x000fe200080006ff */
[----:B------:R-:W-:Y:S01]  /*18e0*/  UMOV UR29, UR14 ;  /* 0x0000000e001d7c82 */ /* 0x000fe20008000000 */
[----:B------:R-:W-:-:S10]  /*18f0*/  UMOV UR12, URZ ;  /* 0x000000ff000c7c82 */ /* 0x000fd40008000000 */
.L_x_28:
[----:B------:R-:W-:Y:S01]  /*1900*/  ULEA UR33, UR29, UR6, 0x3 ;  /* 0x000000061d217291 */ /* 0x000fe2000f8e18ff */
[----:B-12---:R-:W-:Y:S11]  /*1910*/  @P0 BRA `(.L_x_26) ;  /* 0x00000000000c0947 */ /* 0x006ff60003800000 */
[----:B------:R-:W-:-:S04]  /*1920*/  SHF.L.U32 R7, R16, 0x1f, RZ ;  /* 0x0000001f10077819 */ /* 0x000fc800000006ff */
[----:B------:R-:W1:Y:S02]  /*1930*/  SYNCS.PHASECHK.TRANS64.TRYWAIT P0, [UR33+0x18], R7 ;  /* 0x00001807ff0075a7 */ /* 0x000e640008001121 */
[----:B-1----:R-:W-:Y:S05]  /*1940*/  @!P0 BRA `(.L_x_27) ;  /* 0x0000007c00908947 */ /* 0x002fea0003800000 */
.L_x_26:
[----:B------:R-:W-:Y:S01]  /*1950*/  UIADD3 UR14, UPT, UPT, UR29, 0x1, URZ ;  /* 0x000000011d0e7890 */ /* 0x000fe2000fffe0ff */
[----:B------:R3:W-:Y:S01]  /*1960*/  @!P4 SYNCS.ARRIVE.TRANS64 RZ, [UR33], R5 ;  /* 0x00000005ffffc9a7 */ /* 0x0007e20008000021 */
[----:B------:R-:W-:Y:S02]  /*1970*/  ULEA UR32, UR29, UR15, 0xd ;  /* 0x0000000f1d207291 */ /* 0x000fe4000f8e68ff */
[----:B------:R-:W-:Y:S02]  /*1980*/  UISETP.NE.AND UP0, UPT, UR14, 0x3, UPT ;  /* 0x000000030e00788c */ /* 0x000fe4000bf05270 */
[----:B------:R-:W-:Y:S02]  /*1990*/  ULEA UR32, UR32, UR6, 0x1 ;  /* 0x0000000620207291 */ /* 0x000fe4000f8e08ff */
[----:B------:R-:W-:Y:S02]  /*19a0*/  USEL UR8, URZ, 0x1, UP0 ;  /* 0x00000001ff087887 */ /* 0x000fe40008000000 */
[----:B------:R-:W-:-:S02]  /*19b0*/  USEL UR14, UR14, URZ, UP0 ;  /* 0x000000ff0e0e7287 */ /* 0x000fc40008000000 */
[----:B------:R-:W-:Y:S02]  /*19c0*/  ULEA UR16, UR29, UR6, 0xf ;  /* 0x000000061d107291 */ /* 0x000fe4000f8e78ff */
[----:B------:R-:W-:Y:S01]  /*19d0*/  ULEA UR4, UR14, UR6, 0x3 ;  /* 0x000000060e047291 */ /* 0x000fe2000f8e18ff */
[----:B------:R-:W-:Y:S01]  /*19e0*/  LOP3.LUT R16, R16, UR8, RZ, 0x3c, !PT ;  /* 0x0000000810107c12 */ /* 0x000fe2000f8e3cff */
[----:B------:R-:W-:Y:S02]  /*19f0*/  USHF.L.U32 UR26, UR12, 0x7, URZ ;  /* 0x000000070c1a7899 */ /* 0x000fe400080006ff */
[----:B------:R-:W-:Y:S01]  /*1a00*/  ULEA UR8, UR29, UR22, 0xb ;  /* 0x000000161d087291 */ /* 0x000fe2000f8e58ff */
[----:B-1----:R-:W-:Y:S01]  /*1a10*/  SHF.L.U32 R4, R16, 0x1f, RZ ;  /* 0x0000001f10047819 */ /* 0x002fe200000006ff */
[----:B------:R-:W-:Y:S02]  /*1a20*/  USHF.L.U32 UR34, UR12, 0x6, URZ ;  /* 0x000000060c227899 */ /* 0x000fe400080006ff */
[----:B------:R-:W-:Y:S01]  /*1a30*/  UIADD3 UR32, UPT, UPT, UR32, 0x10400, URZ ;  /* 0x0001040020207890 */ /* 0x000fe2000fffe0ff */
[----:B------:R3:W1:Y:S01]  /*1a40*/  SYNCS.PHASECHK.TRANS64.TRYWAIT P0, [UR4+0x18], R4 ;  /* 0x00001804ff0075a7 */ /* 0x0006620008001104 */
[----:B------:R-:W-:-:S02]  /*1a50*/  UIADD3 UR24, UPT, UPT, UR16, 0x1c400, URZ ;  /* 0x0001c40010187890 */ /* 0x000fc4000fffe0ff */
[----:B------:R-:W-:Y:S02]  /*1a60*/  UIADD3 UR16, UPT, UPT, UR16, 0x20400, URZ ;  /* 0x0002040010107890 */ /* 0x000fe4000fffe0ff */
[----:B------:R-:W-:Y:S02]  /*1a70*/  UIADD3 UR18, UPT, UPT, UR26, 0x40, URZ ;  /* 0x000000401a127890 */ /* 0x000fe4000fffe0ff */
[----:B------:R-:W-:Y:S01]  /*1a80*/  UIADD3 UR8, UPT, UPT, UR6, 0x34400, UR8 ;  /* 0x0003440006087890 */ /* 0x000fe2000fffe008 */
[----:B------:R-:W-:Y:S01]  /*1a90*/  UMOV UR4, 0x30000 ;  /* 0x0003000000047882 */ /* 0x000fe20000000000 */
[----:B------:R-:W-:Y:S01]  /*1aa0*/  UMOV UR30, 0x0 ;  /* 0x00000000001e7882 */ /* 0x000fe20000000000 */
[----:B------:R-:W-:Y:S01]  /*1ab0*/  UMOV UR31, 0x10000000 ;  /* 0x10000000001f7882 */ /* 0x000fe20000000000 */
[----:B------:R-:W-:Y:S01]  /*1ac0*/  UMOV UR25, UR33 ;  /* 0x0000002100197c82 */ /* 0x000fe20008000000 */
[----:B------:R-:W-:Y:S01]  /*1ad0*/  UMOV UR28, UR36 ;  /* 0x00000024001c7c82 */ /* 0x000fe20008000000 */
[----:B------:R-:W-:Y:S01]  /*1ae0*/  UMOV UR17, UR33 ;  /* 0x0000002100117c82 */ /* 0x000fe20008000000 */
[----:B------:R-:W-:Y:S01]  /*1af0*/  UMOV UR19, UR27 ;  /* 0x0000001b00137c82 */ /* 0x000fe20008000000 */
[----:B------:R-:W-:Y:S01]  /*1b00*/  UMOV UR20, UR36 ;  /* 0x0000002400147c82 */ /* 0x000fe20008000000 */
[----:B------:R-:W-:Y:S01]  /*1b10*/  UTMALDG.3D.MULTICAST [UR32], [UR42], UR4, desc[UR30] ;  /* 0x00001e202a0073b4 */ /* 0x000fe20008011804 */
[----:B------:R-:W-:Y:S01]  /*1b20*/  UMOV UR13, UR36 ;  /* 0x00000024000d7c82 */ /* 0x000fe20008000000 */
[----:B------:R-:W-:Y:S01]  /*1b30*/  UMOV UR9, UR33 ;  /* 0x0000002100097c82 */ /* 0x000fe20008000000 */
[----:B------:R-:W-:Y:S01]  /*1b40*/  UMOV UR29, UR14 ;  /* 0x0000000e001d7c82 */ /* 0x000fe20008000000 */
[----:B------:R-:W-:Y:S01]  /*1b50*/  UTMALDG.3D [UR24], [UR40], desc[UR30] ;  /* 0x00001e18280075b4 */ /* 0x000fe20008011000 */
[----:B------:R-:W-:Y:S01]  /*1b60*/  UTMALDG.3D [UR16], [UR40], desc[UR30] ;  /* 0x00001e10280075b4 */ /* 0x000fe20008011000 */
[----:B------:R2:W-:Y:S02]  /*1b70*/  UTMALDG.4D.MULTICAST [UR8], [UR38], UR4, desc[UR30] ;  /* 0x00001e08260073b4 */ /* 0x0005e40008019804 */
[----:B--2---:R-:W-:-:S04]  /*1b80*/  UIADD3 UR12, UPT, UPT, UR12, 0x1, URZ ;  /* 0x000000010c0c7890 */ /* 0x004fc8000fffe0ff */
[----:B------:R-:W-:-:S09]  /*1b90*/  UISETP.NE.AND UP0, UPT, UR12, UR23, UPT ;  /* 0x000000170c00728c */ /* 0x000fd2000bf05270 */
[----:B---3--:R-:W-:Y:S05]  /*1ba0*/  BRA.U UP0, `(.L_x_28) ;  /* 0xfffffffd00547547 */ /* 0x008fea000b83ffff */
.L_x_25:
[----:B------:R-:W-:Y:S01]  /*1bb0*/  LEA R8, R15, UR6, 0x3 ;  /* 0x000000060f087c11 */ /* 0x000fe2000f8e18ff */
[----:B------:R-:W-:Y:S01]  /*1bc0*/  @!P1 SYNCS.ARRIVE.TRANS64.A1T0 RZ, [UR6+0x78], RZ ;  /* 0x000078ffffff99a7 */ /* 0x000fe20008100006 */
[----:B------:R-:W-:Y:S01]  /*1bd0*/  SHF.L.U32 R5, R14, 0x1f, RZ ;  /* 0x0000001f0e057819 */ /* 0x000fe200000006ff */
[----:B------:R-:W-:-:S03]  /*1be0*/  NOP ;  /* 0x0000000000007918 */ /* 0x000fc60000000000 */
[----:B-12---:R-:W1:Y:S01]  /*1bf0*/  SYNCS.PHASECHK.TRANS64.TRYWAIT P0, [R8+URZ+0x80], R5 ;  /* 0x00008005080075a7 */ /* 0x006e6200080011ff */
[----:B------:R-:W-:Y:S01]  /*1c00*/  LEA R4, R15, UR6, 0x4 ;  /* 0x000000060f047c11 */ /* 0x000fe2000f8e20ff */
[----:B-1----:R-:W-:Y:S06]  /*1c10*/  @!P0 BRA `(.L_x_29) ;  /* 0x0000007800f48947 */ /* 0x002fec0003800000 */
.L_x_127:
[----:B-1----:R-:W1:Y:S01]  /*1c20*/  LDS.128 R4, [R4+0xf0] ;  /* 0x0000f00004047984 */ /* 0x002e620000000c00 */
[----:B------:R-:W-:Y:S01]  /*1c30*/  ISETP.GE.AND P0, PT, R2, 0x1, PT ;  /* 0x000000010200780c */ /* 0x000fe20003f06270 */
[----:B------:R-:W-:Y:S01]  /*1c40*/  VIADD R8, R8, 0x90 ;  /* 0x0000009008087836 */ /* 0x000fe20000000000 */
[----:B------:R-:W-:Y:S01]  /*1c50*/  @!PT LDS RZ, [RZ] ;  /* 0x00000000fffff984 */ /* 0x000fe20000000800 */
[----:B------:R-:W-:Y:S01]  /*1c60*/  @!PT LDS RZ, [RZ] ;  /* 0x00000000fffff984 */ /* 0x000fe20000000800 */
[----:B------:R-:W-:Y:S01]  /*1c70*/  @!PT LDS RZ, [RZ] ;  /* 0x00000000fffff984 */ /* 0x000fe20000000800 */
[----:B------:R-:W-:Y:S01]  /*1c80*/  @!PT LDS RZ, [RZ] ;  /* 0x00000000fffff984 */ /* 0x000fe20000000800 */
[----:B------:R2:W-:Y:S06]  /*1c90*/  MEMBAR.ALL.CTA ;  /* 0x0000000000007992 */ /* 0x0005ec0000008000 */
[----:B--2---:R-:W2:Y:S01]  /*1ca0*/  FENCE.VIEW.ASYNC.S ;  /* 0x00000000000073c6 */ /* 0x004ea20000000000 */
[----:B------:R-:W-:-:S04]  /*1cb0*/  PRMT R8, RZ, 0x654, R8 ;  /* 0x00000654ff087816 */ /* 0x000fc80000000008 */
[----:B--2---:R2:W-:Y:S01]  /*1cc0*/  SYNCS.ARRIVE.TRANS64.RED.A1T0 RZ, [R8+URZ], RZ ;  /* 0x000000ff08ff79a7 */ /* 0x0045e200081004ff */
[----:B-1----:R-:W-:-:S13]  /*1cd0*/  LOP3.LUT P2, RZ, R6, 0x1, RZ, 0xc0, !PT ;  /* 0x0000000106ff7812 */ /* 0x002fda000784c0ff */
[----:B------:R-:W-:Y:S01]  /*1ce0*/  @P2 SHF.R.U32.HI R9, RZ, 0x10, R5 ;  /* 0x00000010ff092819 */ /* 0x000fe20000011605 */
[----:B------:R-:W-:Y:S01]  /*1cf0*/  VOTEU.ANY UP0, P2 ;  /* 0x0000000000ff7886 */ /* 0x000fe20001000100 */
[----:B------:R-:W-:Y:S02]  /*1d00*/  @P2 MOV R11, R4 ;  /* 0x00000004000b2202 */ /* 0x000fe40000000f00 */
[----:B------:R-:W-:Y:S02]  /*1d10*/  @P2 R2UR.BROADCAST UR4, R9 ;  /* 0x00000000090422ca */ /* 0x000fe400008e0000 */
[----:B------:R-:W-:-:S11]  /*1d20*/  @P2 LOP3.LUT R10, R5, 0xffff, RZ, 0xc0, !PT ;  /* 0x0000ffff050a2812 */ /* 0x000fd600078ec0ff */
[----:B------:R-:W-:Y:S01]  /*1d30*/  @UP0 UMOV UR36, UR4 ;  /* 0x0000000400240c82 */ /* 0x000fe20008000000 */
[----:B--2---:R-:W-:Y:S05]  /*1d40*/  @!P0 BRA `(.L_x_30) ;  /* 0x0000000000b88947 */ /* 0x004fea0003800000 */
[----:B------:R-:W1:Y:S01]  /*1d50*/  LDC.64 R6, c[0x0][0xd18] ;  /* 0x00034600ff067b82 */ /* 0x000e620000000a00 */
[----:B------:R-:W-:-:S07]  /*1d60*/  ISETP.NE.AND P3, PT, R2, 0x1, PT ;  /* 0x000000010200780c */ /* 0x000fce0003f65270 */
[----:B------:R-:W2:Y:S08]  /*1d70*/  LDC.64 R8, c[0x0][0xd10] ;  /* 0x00034400ff087b82 */ /* 0x000eb00000000a00 */
[----:B------:R-:W3:Y:S08]  /*1d80*/  LDC R17, c[0x0][0xd20] ;  /* 0x00034800ff117b82 */ /* 0x000ef00000000800 */
[----:B------:R-:W4:Y:S01]  /*1d90*/  LDC R18, c[0x0][0xd0c] ;  /* 0x00034300ff127b82 */ /* 0x000f220000000800 */
[----:B-1----:R-:W-:Y:S01]  /*1da0*/  IMAD.HI.U32 R22, R0, R7, RZ ;  /* 0x0000000700167227 */ /* 0x002fe200078e00ff */
[----:B------:R-:W-:-:S06]  /*1db0*/  ISETP.NE.AND P0, PT, R6, 0x1, PT ;  /* 0x000000010600780c */ /* 0x000fcc0003f05270 */
[----:B------:R-:W1:Y:S01]  /*1dc0*/  LDC.64 R4, c[0x0][0xd28] ;  /* 0x00034a00ff047b82 */ /* 0x000e620000000a00 */
[----:B--2---:R-:W-:-:S04]  /*1dd0*/  IMAD.HI.U32 R20, R3, R8, RZ ;  /* 0x0000000803147227 */ /* 0x004fc800078e00ff */
[----:B------:R-:W-:Y:S01]  /*1de0*/  IMAD.HI.U32 R24, R11, R8, RZ ;  /* 0x000000080b187227 */ /* 0x000fe200078e00ff */
[----:B------:R-:W-:Y:S02]  /*1df0*/  SHF.R.U32.HI R20, RZ, R9, R20 ;  /* 0x00000009ff147219 */ /* 0x000fe40000011614 */
[----:B---3--:R-:W-:Y:S01]  /*1e00*/  SHF.R.U32.HI R19, RZ, R17, R22 ;  /* 0x00000011ff137219 */ /* 0x008fe20000011616 */
[----:B------:R-:W-:Y:S01]  /*1e10*/  IMAD.HI.U32 R22, R10, R7, RZ ;  /* 0x000000070a167227 */ /* 0x000fe200078e00ff */
[----:B------:R-:W-:Y:S02]  /*1e20*/  SHF.R.U32.HI R24, RZ, R9, R24 ;  /* 0x00000009ff187219 */ /* 0x000fe40000011618 */
[----:B------:R-:W-:Y:S02]  /*1e30*/  SEL R19, R0, R19, !P0 ;  /* 0x0000001300137207 */ /* 0x000fe40004000000 */
[----:B------:R-:W-:Y:S02]  /*1e40*/  SHF.R.U32.HI R17, RZ, R17, R22 ;  /* 0x00000011ff117219 */ /* 0x000fe40000011616 */
[----:B----4-:R-:W-:-:S02]  /*1e50*/  ISETP.NE.AND P1, PT, R18, 0x1, PT ;  /* 0x000000011200780c */ /* 0x010fc40003f25270 */
[----:B------:R-:W-:Y:S02]  /*1e60*/  SEL R17, R10, R17, !P0 ;  /* 0x000000110a117207 */ /* 0x000fe40004000000 */
[----:B------:R-:W-:Y:S02]  /*1e70*/  SEL R21, R3, R20, !P1 ;  /* 0x0000001403157207 */ /* 0x000fe40004800000 */
[----:B------:R-:W-:Y:S01]  /*1e80*/  SEL R7, R11, R24, !P1 ;  /* 0x000000180b077207 */ /* 0x000fe20004800000 */
[----:B-1----:R-:W-:Y:S01]  /*1e90*/  IMAD.HI.U32 R20, R19, R4, RZ ;  /* 0x0000000413147227 */ /* 0x002fe200078e00ff */
[----:B------:R-:W-:-:S03]  /*1ea0*/  IADD3 R9, PT, PT, -R17, RZ, RZ ;  /* 0x000000ff11097210 */ /* 0x000fc60007ffe1ff */
[----:B------:R-:W-:Y:S01]  /*1eb0*/  IMAD.HI.U32 R8, R21, R4, RZ ;  /* 0x0000000415087227 */ /* 0x000fe200078e00ff */
[----:B------:R-:W-:-:S03]  /*1ec0*/  @P3 SHF.R.U32.HI R19, RZ, R5, R20 ;  /* 0x00000005ff133219 */ /* 0x000fc60000011614 */
[----:B------:R-:W-:Y:S01]  /*1ed0*/  IMAD R9, R6, R9, R10 ;  /* 0x0000000906097224 */ /* 0x000fe200078e020a */
        /* <DEDUP_REMOVED lines=12> */
[----:B------:R-:W-:-:S05]  /*1fa0*/  @!P0 SEL R5, R7, R20, !P3 ;  /* 0x0000001407058207 */ /* 0x000fca0005800000 */
[--C-:B------:R-:W-:Y:S02]  /*1fb0*/  @!P0 IMAD.IADD R8, R8, 0x1, -R5.reuse ;  /* 0x0000000108088824 */ /* 0x100fe400078e0a05 */
[----:B------:R-:W-:Y:S01]  /*1fc0*/  @!P0 IMAD R5, R4, R21, R5 ;  /* 0x0000001504058224 */ /* 0x000fe200078e0205 */
[----:B------:R-:W-:Y:S01]  /*1fd0*/  IADD3 R4, PT, PT, -R7, RZ, RZ ;  /* 0x000000ff07047210 */ /* 0x000fe20007ffe1ff */
[----:B------:R-:W-:Y:S02]  /*1fe0*/  @!P0 IMAD R17, R2, R8, R7 ;  /* 0x0000000802118224 */ /* 0x000fe400078e0207 */
[----:B------:R-:W-:Y:S02]  /*1ff0*/  @!P0 IMAD.MOV.U32 R7, RZ, RZ, R5 ;  /* 0x000000ffff078224 */ /* 0x000fe400078e0005 */
[----:B------:R-:W-:Y:S02]  /*2000*/  IMAD R4, R18, R4, R11 ;  /* 0x0000000412047224 */ /* 0x000fe400078e020b */
[----:B------:R-:W-:-:S02]  /*2010*/  IMAD R10, R17, R6, R9 ;  /* 0x00000006110a7224 */ /* 0x000fc400078e0209 */
[----:B------:R-:W-:Y:S02]  /*2020*/  IMAD R11, R7, R18, R4 ;  /* 0x00000012070b7224 */ /* 0x000fe400078e0204 */
.L_x_30:
[----:B------:R-:W1:Y:S02]  /*2030*/  LDCU UR4, c[0x0][0xd30] ;  /* 0x0001a600ff0477ac */ /* 0x000e640008000800 */
[----:B-1----:R-:W-:-:S09]  /*2040*/  UISETP.NE.AND UP0, UPT, UR4, 0x1, UPT ;  /* 0x000000010400788c */ /* 0x002fd2000bf05270 */
[----:B------:R-:W-:Y:S05]  /*2050*/  BRA.U UP0, `(.L_x_31) ;  /* 0x0000000100407547 */ /* 0x000fea000b800000 */
[----:B------:R-:W1:Y:S08]  /*2060*/  LDC.64 R6, c[0x0][0xd10] ;  /* 0x00034400ff067b82 */ /* 0x000e700000000a00 */
[----:B------:R-:W2:Y:S08]  /*2070*/  LDC.64 R4, c[0x0][0xd18] ;  /* 0x00034600ff047b82 */ /* 0x000eb00000000a00 */
[----:B------:R-:W3:Y:S08]  /*2080*/  LDC R8, c[0x0][0xd20] ;  /* 0x00034800ff087b82 */ /* 0x000ef00000000800 */
[----:B------:R-:W4:Y:S01]  /*2090*/  LDC R18, c[0x0][0xd0c] ;  /* 0x00034300ff127b82 */ /* 0x000f220000000800 */
[----:B-1----:R-:W-:-:S05]  /*20a0*/  IMAD.HI.U32 R6, R11, R6, RZ ;  /* 0x000000060b067227 */ /* 0x002fca00078e00ff */
[----:B------:R-:W-:Y:S01]  /*20b0*/  SHF.R.U32.HI R6, RZ, R7, R6 ;  /* 0x00000007ff067219 */ /* 0x000fe20000011606 */
[----:B--2---:R-:W-:Y:S01]  /*20c0*/  IMAD.HI.U32 R5, R10, R5, RZ ;  /* 0x000000050a057227 */ /* 0x004fe200078e00ff */
[----:B------:R-:W-:-:S04]  /*20d0*/  ISETP.NE.AND P0, PT, R4, 0x1, PT ;  /* 0x000000010400780c */ /* 0x000fc80003f05270 */
[----:B---3--:R-:W-:-:S04]  /*20e0*/  SHF.R.U32.HI R5, RZ, R8, R5 ;  /* 0x00000008ff057219 */ /* 0x008fc80000011605 */
[----:B------:R-:W-:Y:S02]  /*20f0*/  SEL R5, R10, R5, !P0 ;  /* 0x000000050a057207 */ /* 0x000fe40004000000 */
[----:B----4-:R-:W-:-:S04]  /*2100*/  ISETP.NE.AND P1, PT, R18, 0x1, PT ;  /* 0x000000011200780c */ /* 0x010fc80003f25270 */
[----:B------:R-:W-:-:S05]  /*2110*/  SEL R6, R11, R6, !P1 ;  /* 0x000000060b067207 */ /* 0x000fca0004800000 */
[----:B------:R-:W-:Y:S02]  /*2120*/  IMAD.IADD R7, R5, 0x1, -R6 ;  /* 0x0000000105077824 */ /* 0x000fe400078e0a06 */
[----:B------:R-:W-:Y:S02]  /*2130*/  IMAD.IADD R5, R6, 0x1, -R5 ;  /* 0x0000000106057824 */ /* 0x000fe400078e0a05 */
[----:B------:R-:W-:Y:S02]  /*2140*/  IMAD R11, R7, R18, R11 ;  /* 0x00000012070b7224 */ /* 0x000fe400078e020b */
[----:B------:R-:W-:-:S07]  /*2150*/  IMAD R10, R5, R4, R10 ;  /* 0x00000004050a7224 */ /* 0x000fce00078e020a */
.L_x_31:
[----:B------:R-:W-:Y:S01]  /*2160*/  VIADD R15, R15, 0x1 ;  /* 0x000000010f0f7836 */ /* 0x000fe20000000000 */
[----:B------:R-:W-:Y:S01]  /*2170*/  PLOP3.LUT P1, PT, PT, PT, PT, 0x80, 0x8 ;  /* 0x000000000008781c */ /* 0x000fe20003f2f070 */
[----:B------:R-:W-:Y:S02]  /*2180*/  IMAD.IADD R4, R11, 0x1, R92 ;  /* 0x000000010b047824 */ /* 0x000fe400078e025c */
[----:B------:R-:W-:Y:S01]  /*2190*/  IMAD.IADD R20, R10, 0x1, R81 ;  /* 0x000000010a147824 */ /* 0x000fe200078e0251 */
[C---:B------:R-:W-:Y:S02]  /*21a0*/  ISETP.NE.AND P0, PT, R15.reuse, 0x2, PT ;  /* 0x000000020f00780c */ /* 0x040fe40003f05270 */
[----:B------:R-:W-:Y:S02]  /*21b0*/  R2UR UR11, R4 ;  /* 0x00000000040b72ca */ /* 0x000fe400000e0000 */
[----:B------:R-:W-:Y:S02]  /*21c0*/  SEL R5, RZ, 0x1, P0 ;  /* 0x00000001ff057807 */ /* 0x000fe40000000000 */
[----:B------:R-:W-:-:S02]  /*21d0*/  SEL R15, R15, RZ, P0 ;  /* 0x000000ff0f0f7207 */ /* 0x000fc40000000000 */
[----:B------:R-:W-:Y:S01]  /*21e0*/  LOP3.LUT R14, R14, R5, RZ, 0x3c, !PT ;  /* 0x000000050e0e7212 */ /* 0x000fe200078e3cff */
[----:B------:R-:W-:Y:S08]  /*21f0*/  @P2 BRA `(.L_x_32) ;  /* 0xfffffff400342947 */ /* 0x000ff0000383ffff */
[----:B------:R-:W-:Y:S01]  /*2200*/  UIADD3 UR6, UPT, UPT, UR6, 0x18, URZ ;  /* 0x0000001806067890 */ /* 0x000fe2000fffe0ff */
[----:B------:R-:W-:-:S03]  /*2210*/  SHF.L.U32 R3, R16, 0x1f, RZ ;  /* 0x0000001f10037819 */ /* 0x000fc600000006ff */
[----:B------:R-:W-:-:S09]  /*2220*/  ULEA UR4, UR14, UR6, 0x3 ;  /* 0x000000060e047291 */ /* 0x000fd2000f8e18ff */
[----:B------:R-:W1:Y:S02]  /*2230*/  SYNCS.PHASECHK.TRANS64.TRYWAIT P0, [UR4], R3 ;  /* 0x00000003ff0075a7 */ /* 0x000e640008001104 */
[----:B-1----:R-:W-:Y:S05]  /*2240*/  @!P0 BRA `(.L_x_33) ;  /* 0x00000074007c8947 */ /* 0x002fea0003800000 */
.L_x_129:
[----:B------:R-:W-:-:S04]  /*2250*/  UIADD3 UR5, UPT, UPT, UR14, 0x1, URZ ;  /* 0x000000010e057890 */ /* 0x000fc8000fffe0ff */
[----:B------:R-:W-:-:S04]  /*2260*/  UISETP.NE.AND UP0, UPT, UR5, 0x3, UPT ;  /* 0x000000030500788c */ /* 0x000fc8000bf05270 */
[----:B------:R-:W-:Y:S02]  /*2270*/  USEL UR7, URZ, 0x1, UP0 ;  /* 0x00000001ff077887 */ /* 0x000fe40008000000 */
[----:B------:R-:W-:-:S04]  /*2280*/  USEL UR5, UR5, URZ, UP0 ;  /* 0x000000ff05057287 */ /* 0x000fc80008000000 */
[----:B------:R-:W-:Y:S01]  /*2290*/  ULEA UR4, UR5, UR6, 0x3 ;  /* 0x0000000605047291 */ /* 0x000fe2000f8e18ff */
[----:B------:R-:W-:-:S04]  /*22a0*/  LOP3.LUT R16, R16, UR7, RZ, 0x3c, !PT ;  /* 0x0000000710107c12 */ /* 0x000fc8000f8e3cff */
[----:B-1----:R-:W-:-:S04]  /*22b0*/  SHF.L.U32 R3, R16, 0x1f, RZ ;  /* 0x0000001f10037819 */ /* 0x002fc800000006ff */
[----:B------:R-:W1:Y:S02]  /*22c0*/  SYNCS.PHASECHK.TRANS64.TRYWAIT P0, [UR4], R3 ;  /* 0x00000003ff0075a7 */ /* 0x000e640008001104 */
[----:B-1----:R-:W-:Y:S05]  /*22d0*/  @!P0 BRA `(.L_x_34) ;  /* 0x0000007400708947 */ /* 0x002fea0003800000 */
.L_x_131:
[----:B------:R-:W-:-:S04]  /*22e0*/  UIADD3 UR5, UPT, UPT, UR5, 0x1, URZ ;  /* 0x0000000105057890 */ /* 0x000fc8000fffe0ff */
[----:B------:R-:W-:-:S04]  /*22f0*/  UISETP.NE.AND UP0, UPT, UR5, 0x3, UPT ;  /* 0x000000030500788c */ /* 0x000fc8000bf05270 */
[----:B------:R-:W-:Y:S02]  /*2300*/  USEL UR4, URZ, 0x1, UP0 ;  /* 0x00000001ff047887 */ /* 0x000fe40008000000 */
[----:B------:R-:W-:-:S04]  /*2310*/  USEL UR5, UR5, URZ, UP0 ;  /* 0x000000ff05057287 */ /* 0x000fc80008000000 */
[----:B------:R-:W-:Y:S01]  /*2320*/  ULEA UR5, UR5, UR6, 0x3 ;  /* 0x0000000605057291 */ /* 0x000fe2000f8e18ff */
[----:B-1----:R-:W-:-:S04]  /*2330*/  LOP3.LUT R3, R16, UR4, RZ, 0x3c, !PT ;  /* 0x0000000410037c12 */ /* 0x002fc8000f8e3cff */
[----:B------:R-:W-:Y:S01]  /*2340*/  SHF.L.U32 R3, R3, 0x1f, RZ ;  /* 0x0000001f03037819 */ /* 0x000fe200000006ff */
[----:B------:R-:W-:-:S07]  /*2350*/  IMAD.U32 R0, RZ, RZ, UR5 ;  /* 0x00000005ff007e24 */ /* 0x000fce000f8e00ff */
.L_x_35:
[----:B-1----:R1:W2:Y:S02]  /*2360*/  SYNCS.PHASECHK.TRANS64.TRYWAIT P0, [R0+URZ], R3 ;  /* 0x00000003000075a7 */ /* 0x0022a400080011ff */
[----:B--2---:R-:W-:Y:S05]  /*2370*/  @!P0 NANOSLEEP.SYNCS 0x989680 ;  /* 0x009896800000895d */ /* 0x004fea0003900000 */
[----:B------:R-:W2:Y:S02]  /*2380*/  @!P0 SYNCS.PHASECHK.TRANS64 P0, [R0+URZ], R3 ;  /* 0x00000003000085a7 */ /* 0x000ea400080010ff */
[----:B--2-4-:R-:W-:Y:S05]  /*2390*/  @P0 EXIT ;  /* 0x000000000000094d */ /* 0x014fea0003800000 */
[----:B------:R-:W-:Y:S05]  /*23a0*/  BRA `(.L_x_35) ;  /* 0xfffffffc00ec7947 */ /* 0x000fea000383ffff */
.L_x_22:
[----:B------:R-:W-:-:S04]  /*23b0*/  UISETP.NE.AND UP1, UPT, UR37, URZ, UPT ;  /* 0x000000ff2500728c */ /* 0x000fc8000bf25270 */
[----:B------:R-:W-:-:S09]  /*23c0*/  UISETP.NE.OR UP1, UPT, UR8, 0x1, UP1 ;  /* 0x000000010800788c */ /* 0x000fd20008f25670 */
[----:B------:R-:W-:Y:S05]  /*23d0*/  BRA.U UP1, `(.L_x_36) ;  /* 0x0000000501487547 */ /* 0x000fea000b800000 */
[----:B------:R-:W-:Y:S01]  /*23e0*/  ISETP.GE.U32.AND P2, PT, R3, 0x2, PT ;  /* 0x000000020300780c */ /* 0x000fe20003f46070 */
[----:B------:R-:W-:Y:S01]  /*23f0*/  IMAD.MOV.U32 R12, RZ, RZ, 0x1 ;  /* 0x00000001ff0c7424 */ /* 0x000fe200078e00ff */
[----:B------:R-:W-:Y:S02]  /*2400*/  CS2R R10, SRZ ;  /* 0x00000000000a7805 */ /* 0x000fe4000001ff00 */
[----:B------:R-:W-:Y:S01]  /*2410*/  CS2R R8, SRZ ;  /* 0x0000000000087805 */ /* 0x000fe2000001ff00 */
[----:B------:R-:W-:Y:S01]  /*2420*/  UMOV UR4, 0x400 ;  /* 0x0000040000047882 */ /* 0x000fe20000000000 */
[----:B------:R-:W-:Y:S01]  /*2430*/  UMOV UR6, URZ ;  /* 0x000000ff00067c82 */ /* 0x000fe20008000000 */
[----:B------:R-:W-:-:S12]  /*2440*/  ULEA UR37, UR37, UR4, 0x18 ;  /* 0x0000000425257291 */ /* 0x000fd8000f8ec0ff */
.L_x_40:
[----:B------:R-:W-:Y:S02]  /*2450*/  LEA R0, R8, UR37, 0x3 ;  /* 0x0000002508007c11 */ /* 0x000fe4000f8e18ff */
[----:B------:R-:W-:-:S03]  /*2460*/  SHF.L.U32 R5, R9, 0x1f, RZ ;  /* 0x0000001f09057819 */ /* 0x000fc600000006ff */
[----:B------:R-:W-:Y:S01]  /*2470*/  VIADD R4, R0, 0xd0 ;  /* 0x000000d000047836 */ /* 0x000fe20000000000 */
[----:B------:R-:W1:Y:S02]  /*2480*/  SYNCS.PHASECHK.TRANS64.TRYWAIT P0, [R0+URZ+0xc0], R5 ;  /* 0x0000c005000075a7 */ /* 0x000e6400080011ff */
[----:B-1----:R-:W-:Y:S05]  /*2490*/  @!P0 BRA `(.L_x_37) ;  /* 0x0000007400188947 */ /* 0x002fea0003800000 */
.L_x_132:
[----:B------:R-:W-:Y:S01]  /*24a0*/  ULEA UR5, UR6, UR37, 0x3 ;  /* 0x0000002506057291 */ /* 0x000fe2000f8e18ff */
[----:B------:R-:W-:Y:S01]  /*24b0*/  PRMT R4, RZ, 0x654, R4 ;  /* 0x00000654ff047816 */ /* 0x000fe20000000004 */
[----:B-1----:R-:W-:Y:S01]  /*24c0*/  @!P2 IMAD.MOV.U32 R5, RZ, RZ, 0x10 ;  /* 0x00000010ff05a424 */ /* 0x002fe200078e00ff */
[----:B------:R-:W-:Y:S01]  /*24d0*/  SHF.L.U32 R7, R12, 0x1f, RZ ;  /* 0x0000001f0c077819 */ /* 0x000fe200000006ff */
[----:B------:R-:W-:Y:S01]  /*24e0*/  UIADD3 UR4, UPT, UPT, UR5, 0x80, URZ ;  /* 0x0000008005047890 */ /* 0x000fe2000fffe0ff */
[----:B------:R1:W-:Y:S05]  /*24f0*/  SYNCS.ARRIVE.TRANS64.RED.A1T0 RZ, [R4+URZ], RZ ;  /* 0x000000ff04ff79a7 */ /* 0x0003ea00081004ff */
[----:B------:R-:W-:Y:S01]  /*2500*/  IMAD.U32 R0, RZ, RZ, UR4 ;  /* 0x00000004ff007e24 */ /* 0x000fe2000f8e00ff */
[----:B------:R-:W2:Y:S04]  /*2510*/  SYNCS.PHASECHK.TRANS64.TRYWAIT P0, [UR5+0x90], R7 ;  /* 0x00009007ff0075a7 */ /* 0x000ea80008001105 */
[----:B------:R-:W-:Y:S01]  /*2520*/  PRMT R13, R3, 0x654, R0 ;  /* 0x00000654030d7816 */ /* 0x000fe20000000000 */
[----:B-12---:R-:W-:Y:S06]  /*2530*/  @!P0 BRA `(.L_x_38) ;  /* 0x0000007400048947 */ /* 0x006fec0003800000 */
.L_x_134:
[----:B------:R-:W-:Y:S01]  /*2540*/  ULEA UR4, UR6, UR37, 0x4 ;  /* 0x0000002506047291 */ /* 0x000fe2000f8e20ff */
[----:B---3--:R-:W-:Y:S01]  /*2550*/  SEL R2, R13, R2, !P2 ;  /* 0x000000020d027207 */ /* 0x008fe20005000000 */
[----:B------:R-:W-:Y:S01]  /*2560*/  UIADD3 UR5, UPT, UPT, UR5, 0x80, URZ ;  /* 0x0000008005057890 */ /* 0x000fe2000fffe0ff */
[----:B-1----:R-:W-:Y:S01]  /*2570*/  LEA R0, R11, UR37, 0x3 ;  /* 0x000000250b007c11 */ /* 0x002fe2000f8e18ff */
[----:B------:R-:W-:Y:S01]  /*2580*/  UIADD3 UR4, UPT, UPT, UR4, 0xf0, URZ ;  /* 0x000000f004047890 */ /* 0x000fe2000fffe0ff */
[----:B------:R1:W-:Y:S01]  /*2590*/  @!P2 SYNCS.ARRIVE.TRANS64.RED RZ, [R2+URZ], R5 ;  /* 0x0000000502ffa9a7 */ /* 0x0003e200080004ff */
[----:B------:R-:W-:Y:S01]  /*25a0*/  UIADD3 UR6, UPT, UPT, UR6, 0x1, URZ ;  /* 0x0000000106067890 */ /* 0x000fe2000fffe0ff */
[----:B------:R-:W-:-:S03]  /*25b0*/  VIADD R8, R8, 0x1 ;  /* 0x0000000108087836 */ /* 0x000fc60000000000 */
[----:B------:R-:W-:Y:S02]  /*25c0*/  UISETP.NE.AND UP0, UPT, UR6, 0x2, UPT ;  /* 0x000000020600788c */ /* 0x000fe4000bf05270 */
[----:B------:R-:W-:Y:S01]  /*25d0*/  ISETP.NE.AND P0, PT, R8, 0x2, PT ;  /* 0x000000020800780c */ /* 0x000fe20003f05270 */
[----:B------:R-:W-:Y:S06]  /*25e0*/  UGETNEXTWORKID.BROADCAST [UR4], [UR5] ;  /* 0x00000000040073ca */ /* 0x000fec0008000100 */
[----:B------:R-:W-:Y:S02]  /*25f0*/  USEL UR4, URZ, 0x1, UP0 ;  /* 0x00000001ff047887 */ /* 0x000fe40008000000 */
[----:B------:R-:W-:-:S04]  /*2600*/  USEL UR6, UR6, URZ, UP0 ;  /* 0x000000ff06067287 */ /* 0x000fc80008000000 */
[----:B------:R-:W-:Y:S02]  /*2610*/  LOP3.LUT R12, R12, UR4, RZ, 0x3c, !PT ;  /* 0x000000040c0c7c12 */ /* 0x000fe4000f8e3cff */
[----:B-1----:R-:W-:-:S04]  /*2620*/  SHF.L.U32 R5, R10, 0x1f, RZ ;  /* 0x0000001f0a057819 */ /* 0x002fc800000006ff */
[----:B------:R-:W1:Y:S02]  /*2630*/  SYNCS.PHASECHK.TRANS64.TRYWAIT P1, [R0+URZ+0x80], R5 ;  /* 0x00008005000075a7 */ /* 0x000e6400080211ff */
[----:B-1----:R-:W-:Y:S05]  /*2640*/  @!P1 BRA `(.L_x_39) ;  /* 0x0000007000d89947 */ /* 0x002fea0003800000 */
.L_x_135:
[C---:B------:R-:W-:Y:S01]  /*2650*/  LEA R4, R11.reuse, UR37, 0x4 ;  /* 0x000000250b047c11 */ /* 0x040fe2000f8e20ff */
[----:B-1----:R-:W-:Y:S01]  /*2660*/  VIADD R0, R0, 0x90 ;  /* 0x0000009000007836 */ /* 0x002fe20000000000 */
[----:B------:R-:W-:Y:S01]  /*2670*/  SEL R8, R8, RZ, P0 ;  /* 0x000000ff08087207 */ /* 0x000fe20000000000 */
[----:B------:R-:W-:-:S03]  /*2680*/  VIADD R11, R11, 0x1 ;  /* 0x000000010b0b7836 */ /* 0x000fc60000000000 */
[----:B------:R-:W1:Y:S01]  /*2690*/  LDS.128 R4, [R4+0xf0] ;  /* 0x0000f00004047984 */ /* 0x000e620000000c00 */
[----:B------:R-:W-:Y:S02]  /*26a0*/  PRMT R0, RZ, 0x654, R0 ;  /* 0x00000654ff007816 */ /* 0x000fe40000000000 */
[C---:B------:R-:W-:Y:S01]  /*26b0*/  ISETP.NE.AND P1, PT, R11.reuse, 0x2, PT ;  /* 0x000000020b00780c */ /* 0x040fe20003f25270 */
[----:B------:R-:W-:Y:S01]  /*26c0*/  @!PT LDS RZ, [RZ] ;  /* 0x00000000fffff984 */ /* 0x000fe20000000800 */
[----:B------:R-:W-:Y:S01]  /*26d0*/  @!PT LDS RZ, [RZ] ;  /* 0x00000000fffff984 */ /* 0x000fe20000000800 */
[----:B------:R-:W-:Y:S01]  /*26e0*/  @!PT LDS RZ, [RZ] ;  /* 0x00000000fffff984 */ /* 0x000fe20000000800 */
[----:B------:R-:W-:Y:S01]  /*26f0*/  @!PT LDS RZ, [RZ] ;  /* 0x00000000fffff984 */ /* 0x000fe20000000800 */
[----:B------:R2:W-:Y:S06]  /*2700*/  MEMBAR.ALL.CTA ;  /* 0x0000000000007992 */ /* 0x0005ec0000008000 */
[----:B--2---:R-:W2:Y:S01]  /*2710*/  FENCE.VIEW.ASYNC.S ;  /* 0x00000000000073c6 */ /* 0x004ea20000000000 */
[----:B------:R-:W-:Y:S01]  /*2720*/  SEL R11, R11, RZ, P1 ;  /* 0x000000ff0b0b7207 */ /* 0x000fe20000800000 */
[----:B--2---:R2:W-:Y:S01]  /*2730*/  SYNCS.ARRIVE.TRANS64.RED.A1T0 RZ, [R0+URZ], RZ ;  /* 0x000000ff00ff79a7 */ /* 0x0045e200081004ff */
[----:B-1----:R-:W-:-:S02]  /*2740*/  LOP3.LUT P3, RZ, R6, 0x1, RZ, 0xc0, !PT ;  /* 0x0000000106ff7812 */ /* 0x002fc4000786c0ff */
[----:B------:R-:W-:-:S04]  /*2750*/  SEL R5, RZ, 0x1, P1 ;  /* 0x00000001ff057807 */ /* 0x000fc80000800000 */
[----:B------:R-:W-:Y:S02]  /*2760*/  LOP3.LUT R10, R10, R5, RZ, 0x3c, !PT ;  /* 0x000000050a0a7212 */ /* 0x000fe400078e3cff */
[----:B--2---:R-:W-:-:S04]  /*2770*/  SEL R0, RZ, 0x1, P0 ;  /* 0x00000001ff007807 */ /* 0x004fc80000000000 */
[----:B------:R-:W-:Y:S01]  /*2780*/  LOP3.LUT R9, R9, R0, RZ, 0x3c, !PT ;  /* 0x0000000009097212 */ /* 0x000fe200078e3cff */
[----:B------:R-:W-:Y:S06]  /*2790*/  @P3 BRA `(.L_x_40) ;  /* 0xfffffffc002c3947 */ /* 0x000fec000383ffff */
[----:B------:R-:W-:Y:S01]  /*27a0*/  ULEA UR5, UR6, UR37, 0x3 ;  /* 0x0000002506057291 */ /* 0x000fe2000f8e18ff */
[----:B------:R-:W-:-:S08]  /*27b0*/  SHF.L.U32 R3, R12, 0x1f, RZ ;  /* 0x0000001f0c037819 */ /* 0x000fd000000006ff */
[----:B------:R-:W1:Y:S02]  /*27c0*/  SYNCS.PHASECHK.TRANS64 P0, [UR5+0x90], R3 ;  /* 0x00009003ff0075a7 */ /* 0x000e640008001005 */
[----:B-1----:R-:W-:Y:S05]  /*27d0*/  @P0 BRA `(.L_x_41) ;  /* 0x0000000000080947 */ /* 0x002fea0003800000 */
[----:B------:R-:W1:Y:S02]  /*27e0*/  SYNCS.PHASECHK.TRANS64.TRYWAIT P0, [UR5+0x90], R3 ;  /* 0x00009003ff0075a7 */ /* 0x000e640008001105 */
[----:B-1----:R-:W-:Y:S05]  /*27f0*/  @!P0 BRA `(.L_x_42) ;  /* 0x0000007000808947 */ /* 0x002fea0003800000 */
.L_x_41:
[----:B------:R-:W-:-:S04]  /*2800*/  UIADD3 UR4, UPT, UPT, UR6, 0x1, URZ ;  /* 0x0000000106047890 */ /* 0x000fc8000fffe0ff */
[----:B------:R-:W-:-:S04]  /*2810*/  UISETP.NE.AND UP0, UPT, UR4, 0x2, UPT ;  /* 0x000000020400788c */ /* 0x000fc8000bf05270 */
[----:B------:R-:W-:Y:S02]  /*2820*/  USEL UR7, URZ, 0x1, UP0 ;  /* 0x00000001ff077887 */ /* 0x000fe40008000000 */
[----:B------:R-:W-:-:S04]  /*2830*/  USEL UR4, UR4, URZ, UP0 ;  /* 0x000000ff04047287 */ /* 0x000fc80008000000 */
[----:B------:R-:W-:Y:S01]  /*2840*/  ULEA UR4, UR4, UR37, 0x3 ;  /* 0x0000002504047291 */ /* 0x000fe2000f8e18ff */
[----:B-1----:R-:W-:-:S04]  /*2850*/  LOP3.LUT R3, R12, UR7, RZ, 0x3c, !PT ;  /* 0x000000070c037c12 */ /* 0x002fc8000f8e3cff */
[----:B------:R-:W-:-:S04]  /*2860*/  SHF.L.U32 R0, R3, 0x1f, RZ ;  /* 0x0000001f03007819 */ /* 0x000fc800000006ff */
[----:B------:R-:W1:Y:S02]  /*2870*/  SYNCS.PHASECHK.TRANS64 P0, [UR4+0x90], R0 ;  /* 0x00009000ff0075a7 */ /* 0x000e640008001004 */
[----:B-1----:R-:W-:Y:S05]  /*2880*/  @P0 EXIT ;  /* 0x000000000000094d */ /* 0x002fea0003800000 */
[----:B------:R-:W-:Y:S02]  /*2890*/  SHF.L.U32 R3, R3, 0x1f, RZ ;  /* 0x0000001f03037819 */ /* 0x000fe400000006ff */
[----:B------:R-:W-:-:S07]  /*28a0*/  MOV R0, UR4 ;  /* 0x0000000400007c02 */ /* 0x000fce0008000f00 */
.L_x_43:
[----:B-1----:R1:W2:Y:S02]  /*28b0*/  SYNCS.PHASECHK.TRANS64.TRYWAIT P0, [R0+URZ+0x90], R3 ;  /* 0x00009003000075a7 */ /* 0x0022a400080011ff */
[----:B--2---:R-:W-:Y:S05]  /*28c0*/  @!P0 NANOSLEEP.SYNCS 0x989680 ;  /* 0x009896800000895d */ /* 0x004fea0003900000 */
[----:B------:R-:W2:Y:S02]  /*28d0*/  @!P0 SYNCS.PHASECHK.TRANS64 P0, [R0+URZ+0x90], R3 ;  /* 0x00009003000085a7 */ /* 0x000ea400080010ff */
[----:B--2---:R-:W-:Y:S05]  /*28e0*/  @P0 EXIT ;  /* 0x000000000000094d */ /* 0x004fea0003800000 */
[----:B------:R-:W-:Y:S05]  /*28f0*/  BRA `(.L_x_43) ;  /* 0xfffffffc00ec7947 */ /* 0x000fea000383ffff */
.L_x_36:
[----:B------:R-:W-:Y:S05]  /*2900*/  BRA.U UP4, `(.L_x_44) ;  /* 0x0000000d04b87547 */ /* 0x000fea000b800000 */
[----:B------:R-:W-:Y:S01]  /*2910*/  UMOV UR4, 0x40 ;  /* 0x0000004000047882 */ /* 0x000fe20000000000 */
[----:B------:R-:W-:Y:S01]  /*2920*/  NOP ;  /* 0x0000000000007918 */ /* 0x000fe20000000000 */
[----:B------:R-:W-:Y:S01]  /*2930*/  ULEA UR4, UR37, UR4, 0x18 ;  /* 0x0000000425047291 */ /* 0x000fe2000f8ec0ff */
[----:B------:R-:W-:Y:S02]  /*2940*/  UMOV UR5, 0x400 ;  /* 0x0000040000057882 */ /* 0x000fe40000000000 */
[----:B------:R-:W-:-:S06]  /*2950*/  ULEA UR37, UR37, UR5, 0x18 ;  /* 0x0000000525257291 */ /* 0x000fcc000f8ec0ff */
[----:B---3--:R-:W1:Y:S02]  /*2960*/  LDS.U8 R2, [UR4+0x1c] ;  /* 0x00001c04ff027984 */ /* 0x008e640008000000 */
[----:B-1----:R-:W-:-:S13]  /*2970*/  ISETP.NE.AND P0, PT, R2, RZ, PT ;  /* 0x000000ff0200720c */ /* 0x002fda0003f05270 */
[----:B------:R-:W-:Y:S05]  /*2980*/  @P0 BRA `(.L_x_45) ;  /* 0x0000000000580947 */ /* 0x000fea0003800000 */
[----:B------:R-:W-:-:S13]  /*2990*/  ELECT P0, URZ, PT ;  /* 0x0000000000ff782f */ /* 0x000fda0003800000 */
[----:B------:R-:W-:Y:S05]  /*29a0*/  @!P0 BRA `(.L_x_46) ;  /* 0x0000000000608947 */ /* 0x000fea0003800000 */
[----:B------:R-:W-:Y:S01]  /*29b0*/  UMOV UR5, 0x10 ;  /* 0x0000001000057882 */ /* 0x000fe20000000000 */
[----:B------:R-:W-:Y:S01]  /*29c0*/  HFMA2 R2, -RZ, RZ, 0, 5.9604644775390625e-08 ;  /* 0x00000001ff027431 */ /* 0x000fe200000001ff */
[----:B------:R-:W-:-:S03]  /*29d0*/  MOV R3, 0xffff ;  /* 0x0000ffff00037802 */ /* 0x000fc60000000f00 */
[----:B------:R-:W-:Y:S04]  /*29e0*/  DEPBAR.LE SB1, 0x36 ;  /* 0x00009d800000791a */ /* 0x000fe80000000000 */
[----:B------:R-:W1:Y:S02]  /*29f0*/  UTCATOMSWS.FIND_AND_SET.ALIGN UP0, UR5, UR5 ;  /* 0x00000005000575e3 */ /* 0x000e640008000800 */
[----:B-1----:R-:W-:Y:S01]  /*2a00*/  MOV R4, UR5 ;  /* 0x0000000500047c02 */ /* 0x002fe20008000f00 */
[----:B------:R-:W-:Y:S06]  /*2a10*/  BRA.U UP0, `(.L_x_47) ;  /* 0x0000000100187547 */ /* 0x000fec000b800000 */
.L_x_48:
[----:B------:R-:W-:Y:S05]  /*2a20*/  NANOSLEEP 0x64 ;  /* 0x000000640000795d */ /* 0x000fea0003800000 */
[----:B------:R-:W-:-:S05]  /*2a30*/  UMOV UR5, 0x10 ;  /* 0x0000001000057882 */ /* 0x000fca0000000000 */
[----:B------:R-:W-:Y:S04]  /*2a40*/  DEPBAR.LE SB1, 0x36 ;  /* 0x00009d800000791a */ /* 0x000fe80000000000 */
[----:B------:R-:W1:Y:S02]  /*2a50*/  UTCATOMSWS.FIND_AND_SET.ALIGN UP0, UR5, UR5 ;  /* 0x00000005000575e3 */ /* 0x000e640008000800 */
[----:B-1----:R-:W-:Y:S01]  /*2a60*/  MOV R4, UR5 ;  /* 0x0000000500047c02 */ /* 0x002fe20008000f00 */
[----:B------:R-:W-:Y:S05]  /*2a70*/  BRA.U !UP0, `(.L_x_48) ;  /* 0xfffffffd08e87547 */ /* 0x000fea000b83ffff */
.L_x_47:
[-C--:B------:R-:W-:Y:S02]  /*2a80*/  SHF.L.U32 R3, R3, R4.reuse, RZ ;  /* 0x0000000403037219 */ /* 0x080fe400000006ff */
[----:B------:R-:W-:Y:S01]  /*2a90*/  SHF.L.U32 R2, R2, R4, RZ ;  /* 0x0000000402027219 */ /* 0x000fe200000006ff */
[----:B------:R-:W-:Y:S02]  /*2aa0*/  IMAD.SHL.U32 R4, R4, 0x20, RZ ;  /* 0x0000002004047824 */ /* 0x000fe400078e00ff */
[----:B------:R1:W-:Y:S04]  /*2ab0*/  ATOMS.OR RZ, [UR4+0x14], R3 ;  /* 0x00001403ffff798c */ /* 0x0003e8000b000004 */
[----:B------:R1:W-:Y:S04]  /*2ac0*/  ATOMS.OR RZ, [UR4+0x18], R2 ;  /* 0x00001802ffff798c */ /* 0x0003e8000b000004 */
[----:B------:R1:W-:Y:S01]  /*2ad0*/  STS [UR37+0x110], R4 ;  /* 0x00011004ff007988 */ /* 0x0003e20008000825 */
[----:B------:R-:W-:Y:S05]  /*2ae0*/  BRA `(.L_x_46) ;  /* 0x0000000000107947 */ /* 0x000fea0003800000 */
.L_x_45:
[----:B------:R-:W-:-:S05]  /*2af0*/  MOV R2, 0xffffffff ;  /* 0xffffffff00027802 */ /* 0x000fca0000000f00 */
[----:B------:R1:W-:Y:S02]  /*2b00*/  STS [UR37+0x110], R2 ;  /* 0x00011002ff007988 */ /* 0x0003e40008000825 */
[----:B-1----:R-:W-:Y:S02]  /*2b10*/  MOV R2, 0x2b30 ;  /* 0x00002b3000027802 */ /* 0x002fe40000000f00 */
[----:B-----5:R-:W-:Y:S05]  /*2b20*/  CALL.REL.NOINC `($__internal_1_$__cuda_sm10x_tcgen05_guardrail_trap_phase_invalid_during_alloc) ;  /* 0x00000074009c7944 */ /* 0x020fea0003c00000 */
.L_x_46:
[----:B------:R-:W-:Y:S05]  /*2b30*/  WARPSYNC.ALL ;  /* 0x0000000000007948 */ /* 0x000fea0003800000 */
[----:B------:R-:W2:Y:S01]  /*2b40*/  S2UR UR4, SR_CgaCtaId ;  /* 0x00000000000479c3 */ /* 0x000ea20000008800 */
[----:B------:R-:W-:Y:S01]  /*2b50*/  UMOV UR5, 0x400 ;  /* 0x0000040000057882 */ /* 0x000fe20000000000 */
[----:B------:R-:W-:-:S06]  /*2b60*/  NOP ;  /* 0x0000000000007918 */ /* 0x000fcc0000000000 */
[----:B------:R-:W-:Y:S06]  /*2b70*/  BAR.ARV 0x6, 0xa0 ;  /* 0x0182800000007b1d */ /* 0x000fec0000002000 */
[----:B------:R-:W3:Y:S01]  /*2b80*/  LDCU UR13, c[0x0][0x38c] ;  /* 0x00007180ff0d77ac */ /* 0x000ee20008000800 */
[----:B------:R-:W-:Y:S01]  /*2b90*/  LOP3.LUT R0, R0, 0xffff, RZ, 0xc0, !PT ;  /* 0x0000ffff00007812 */ /* 0x000fe200078ec0ff */
[----:B------:R-:W-:Y:S01]  /*2ba0*/  IMAD.MOV.U32 R11, RZ, RZ, 0x1 ;  /* 0x00000001ff0b7424 */ /* 0x000fe200078e00ff */
[----:B------:R-:W-:Y:S01]  /*2bb0*/  CS2R R8, SRZ ;  /* 0x0000000000087805 */ /* 0x000fe2000001ff00 */
[----:B------:R-:W-:Y:S01]  /*2bc0*/  UISETP.LT.AND UP0, UPT, UR23, 0x1, UPT ;  /* 0x000000011700788c */ /* 0x000fe2000bf01270 */
[----:B------:R-:W-:Y:S01]  /*2bd0*/  R2UR UR8, R0 ;  /* 0x00000000000872ca */ /* 0x000fe200000e0000 */
[----:B------:R-:W-:Y:S01]  /*2be0*/  IMAD.MOV.U32 R10, RZ, RZ, RZ ;  /* 0x000000ffff0a7224 */ /* 0x000fe200078e00ff */
[----:B------:R-:W-:Y:S01]  /*2bf0*/  UMOV UR18, URZ ;  /* 0x000000ff00127c82 */ /* 0x000fe20008000000 */
[----:B------:R-:W-:-:S02]  /*2c00*/  USEL UR9, UR23, 0x1, !UP0 ;  /* 0x0000000117097887 */ /* 0x000fc4000c000000 */
[----:B--2---:R-:W-:Y:S01]  /*2c10*/  ULEA UR4, UR4, UR5, 0x18 ;  /* 0x0000000504047291 */ /* 0x004fe2000f8ec0ff */
[----:B------:R-:W-:Y:S01]  /*2c20*/  UMOV UR17, URZ ;  /* 0x000000ff00117c82 */ /* 0x000fe20008000000 */
[----:B------:R-:W-:Y:S02]  /*2c30*/  UIADD3 UR9, UPT, UPT, -UR9, URZ, URZ ;  /* 0x000000ff09097290 */ /* 0x000fe4000fffe1ff */
[----:B------:R-:W-:Y:S02]  /*2c40*/  UIADD3 UR10, UPT, UPT, UR4, 0x10400, URZ ;  /* 0x00010400040a7890 */ /* 0x000fe4000fffe0ff */
[----:B------:R-:W-:-:S03]  /*2c50*/  UIADD3 UR11, UPT, UPT, UR4, 0x1c400, URZ ;  /* 0x0001c400040b7890 */ /* 0x000fc6000fffe0ff */
[----:B-1----:R-:W1:Y:S01]  /*2c60*/  LDS R2, [UR4+0x110] ;  /* 0x00011004ff027984 */ /* 0x002e620008000800 */
[----:B------:R-:W-:Y:S02]  /*2c70*/  UIADD3 UR12, UPT, UPT, UR4, 0x34400, URZ ;  /* 0x00034400040c7890 */ /* 0x000fe4000fffe0ff */
[----:B------:R-:W-:Y:S02]  /*2c80*/  USHF.R.U32.HI UR10, URZ, 0x4, UR10 ;  /* 0x00000004ff0a7899 */ /* 0x000fe4000801160a */
[----:B------:R-:W-:Y:S02]  /*2c90*/  USHF.R.U32.HI UR11, URZ, 0x4, UR11 ;  /* 0x00000004ff0b7899 */ /* 0x000fe4000801160b */
[----:B------:R-:W-:Y:S02]  /*2ca0*/  USHF.R.U32.HI UR12, URZ, 0x4, UR12 ;  /* 0x00000004ff0c7899 */ /* 0x000fe4000801160c */
[----:B------:R-:W-:Y:S02]  /*2cb0*/  ULOP3.LUT UR10, UR10, 0x3fff, URZ, 0xc0, !UPT ;  /* 0x00003fff0a0a7892 */ /* 0x000fe4000f8ec0ff */
[----:B------:R-:W-:-:S02]  /*2cc0*/  ULOP3.LUT UR11, UR11, 0x3fff, URZ, 0xc0, !UPT ;  /* 0x00003fff0b0b7892 */ /* 0x000fc4000f8ec0ff */
[----:B------:R-:W-:Y:S02]  /*2cd0*/  ULOP3.LUT UR12, UR12, 0x3fff, URZ, 0xc0, !UPT ;  /* 0x00003fff0c0c7892 */ /* 0x000fe4000f8ec0ff */
[----:B------:R-:W-:Y:S02]  /*2ce0*/  ULOP3.LUT UR10, UR10, 0x10000, URZ, 0xfc, !UPT ;  /* 0x000100000a0a7892 */ /* 0x000fe4000f8efcff */
[----:B------:R-:W-:Y:S02]  /*2cf0*/  ULOP3.LUT UR11, UR11, 0x10000, URZ, 0xfc, !UPT ;  /* 0x000100000b0b7892 */ /* 0x000fe4000f8efcff */
[----:B------:R-:W-:Y:S02]  /*2d00*/  ULOP3.LUT UR12, UR12, 0x10000, URZ, 0xfc, !UPT ;  /* 0x000100000c0c7892 */ /* 0x000fe4000f8efcff */
[----:B---3--:R-:W-:Y:S01]  /*2d10*/  UISETP.GE.AND UP0, UPT, UR13, 0x1, UPT ;  /* 0x000000010d00788c */ /* 0x008fe2000bf06270 */
[----:B-1----:R-:W-:Y:S01]  /*2d20*/  R2UR UR19, R2 ;  /* 0x00000000021372ca */ /* 0x002fe200000e0000 */
[----:B------:R-:W-:-:S05]  /*2d30*/  IMAD.MOV.U32 R2, RZ, RZ, 0x820 ;  /* 0x00000820ff027424 */ /* 0x000fca00078e00ff */
[C---:B------:R-:W-:Y:S02]  /*2d40*/  R2UR UR7, R2.reuse ;  /* 0x00000000020772ca */ /* 0x040fe400000e0000 */
[C---:B------:R-:W-:Y:S02]  /*2d50*/  R2UR UR6, R2.reuse ;  /* 0x00000000020672ca */ /* 0x040fe400000e0000 */
[----:B------:R-:W-:-:S03]  /*2d60*/  R2UR UR5, R2 ;  /* 0x00000000020572ca */ /* 0x000fc600000e0000 */
[----:B------:R-:W-:Y:S02]  /*2d70*/  ULOP3.LUT UR16, UR19, 0x1, URZ, 0xc0, !UPT ;  /* 0x0000000113107892 */ /* 0x000fe4000f8ec0ff */
[----:B------:R-:W-:Y:S02]  /*2d80*/  UIADD3 UR26, UPT, UPT, UR19, 0x101, URZ ;  /* 0x00000101131a7890 */ /* 0x000fe4000fffe0ff */
[----:B------:R-:W-:Y:S02]  /*2d90*/  UIADD3 UR20, UPT, UPT, UR19, 0x103, URZ ;  /* 0x0000010313147890 */ /* 0x000fe4000fffe0ff */
[----:B------:R-:W-:Y:S02]  /*2da0*/  ULOP3.LUT UR16, UR16, 0x14, URZ, 0xfc, !UPT ;  /* 0x0000001410107892 */ /* 0x000fe4000f8efcff */
[----:B------:R-:W-:Y:S02]  /*2db0*/  ULOP3.LUT UR15, UR26, 0x1, URZ, 0xc0, !UPT ;  /* 0x000000011a0f7892 */ /* 0x000fe4000f8ec0ff */
[----:B------:R-:W-:-:S02]  /*2dc0*/  ULOP3.LUT UR14, UR20, 0x1, URZ, 0xc0, !UPT ;  /* 0x00000001140e7892 */ /* 0x000fc4000f8ec0ff */
[----:B------:R-:W-:Y:S02]  /*2dd0*/  UPRMT UR29, UR16, 0x5410, UR7 ;  /* 0x00005410101d7896 */ /* 0x000fe40008000007 */
[----:B------:R-:W-:Y:S02]  /*2de0*/  UIADD3 UR28, UPT, UPT, UR19, 0x100, URZ ;  /* 0x00000100131c7890 */ /* 0x000fe4000fffe0ff */
[----:B------:R-:W-:Y:S02]  /*2df0*/  ULOP3.LUT UR24, UR19, 0xfffffffe, URZ, 0xc0, !UPT ;  /* 0xfffffffe13187892 */ /* 0x000fe4000f8ec0ff */
[----:B------:R-:W-:Y:S02]  /*2e00*/  ULOP3.LUT UR15, UR15, 0x14, URZ, 0xfc, !UPT ;  /* 0x000000140f0f7892 */ /* 0x000fe4000f8efcff */
[----:B------:R-:W-:Y:S02]  /*2e10*/  ULOP3.LUT UR14, UR14, 0x14, URZ, 0xfc, !UPT ;  /* 0x000000140e0e7892 */ /* 0x000fe4000f8efcff */
[----:B------:R-:W-:-:S02]  /*2e20*/  ULOP3.LUT UR28, UR28, 0xfffffffe, URZ, 0xc0, !UPT ;  /* 0xfffffffe1c1c7892 */ /* 0x000fc4000f8ec0ff */
[----:B------:R-:W-:Y:S02]  /*2e30*/  ULOP3.LUT UR26, UR26, 0xfffffffe, URZ, 0xc0, !UPT ;  /* 0xfffffffe1a1a7892 */ /* 0x000fe4000f8ec0ff */
[----:B------:R-:W-:Y:S02]  /*2e40*/  UIADD3 UR24, UPT, UPT, UR24, 0x102, URZ ;  /* 0x0000010218187890 */ /* 0x000fe4000fffe0ff */
[----:B------:R-:W-:Y:S02]  /*2e50*/  ULOP3.LUT UR20, UR20, 0xfffffffe, URZ, 0xc0, !UPT ;  /* 0xfffffffe14147892 */ /* 0x000fe4000f8ec0ff */
[----:B------:R-:W-:Y:S02]  /*2e60*/  UPRMT UR27, UR15, 0x5410, UR6 ;  /* 0x000054100f1b7896 */ /* 0x000fe40008000006 */
[----:B------:R-:W-:Y:S01]  /*2e70*/  UPRMT UR21, UR14, 0x5410, UR5 ;  /* 0x000054100e157896 */ /* 0x000fe20008000005 */
[----:B------:R-:W-:-:S11]  /*2e80*/  UMOV UR25, UR29 ;  /* 0x0000001d00197c82 */ /* 0x000fd60008000000 */
.L_x_55:
[----:B------:R-:W-:Y:S02]  /*2e90*/  LEA R0, R10, UR4, 0x3 ;  /* 0x000000040a007c11 */ /* 0x000fe4000f8e18ff */
[----:B------:R-:W-:Y:S02]  /*2ea0*/  SHF.L.U32 R5, R9, 0x1f, RZ ;  /* 0x0000001f09057819 */ /* 0x000fe400000006ff */
[----:B------:R-:W-:Y:S01]  /*2eb0*/  PLOP3.LUT P0, PT, PT, PT, UP0, 0x80, 0x8 ;  /* 0x000000000008781c */ /* 0x000fe20003f0f008 */
[----:B------:R-:W-:Y:S01]  /*2ec0*/  VIADD R3, R0, 0x90 ;  /* 0x0000009000037836 */ /* 0x000fe20000000000 */
[----:B-1----:R-:W1:Y:S02]  /*2ed0*/  SYNCS.PHASECHK.TRANS64.TRYWAIT P1, [R0+URZ+0x80], R5 ;  /* 0x00008005000075a7 */ /* 0x002e6400080211ff */
[----:B-1-3--:R-:W-:Y:S09]  /*2ee0*/  @!P1 BRA `(.L_x_49) ;  /* 0x0000006800dc9947 */ /* 0x00aff20003800000 */
.L_x_137:
[----:B------:R-:W-:Y:S01]  /*2ef0*/  LEA R4, R10, UR4, 0x4 ;  /* 0x000000040a047c11 */ /* 0x000fe2000f8e20ff */
[----:B------:R-:W-:Y:S01]  /*2f00*/  @UP0 ULEA UR5, UR17, UR4, 0x3 ;  /* 0x0000000411050291 */ /* 0x000fe2000f8e18ff */
[----:B------:R-:W-:Y:S01]  /*2f10*/  PLOP3.LUT P2, PT, PT, PT, PT, 0x80, 0x8 ;  /* 0x000000000008781c */ /* 0x000fe20003f4f070 */
[----:B------:R-:W-:Y:S01]  /*2f20*/  ULEA UR6, UR18, UR4, 0x3 ;  /* 0x0000000412067291 */ /* 0x000fe2000f8e18ff */
[----:B------:R-:W-:Y:S01]  /*2f30*/  PRMT R3, RZ, 0x654, R3 ;  /* 0x00000654ff037816 */ /* 0x000fe20000000003 */
[----:B------:R-:W-:Y:S01]  /*2f40*/  ULEA UR7, UR18, UR19, 0x7 ;  /* 0x0000001312077291 */ /* 0x000fe2000f8e38ff */
[----:B-1----:R-:W1:Y:S01]  /*2f50*/  LDS.128 R4, [R4+0xf0] ;  /* 0x0000f00004047984 */ /* 0x002e620000000c00 */
[----:B------:R-:W-:Y:S02]  /*2f60*/  @P0 SHF.L.U32 R2, R8, 0x1f, RZ ;  /* 0x0000001f08020819 */ /* 0x000fe400000006ff */
[----:B------:R-:W-:Y:S01]  /*2f70*/  SHF.L.U32 R0, R11, 0x1f, RZ ;  /* 0x0000001f0b007819 */ /* 0x000fe200000006ff */
[----:B------:R-:W-:Y:S01]  /*2f80*/  @!PT LDS RZ, [RZ] ;  /* 0x00000000fffff984 */ /* 0x000fe20000000800 */
[----:B------:R-:W-:Y:S01]  /*2f90*/  @!PT LDS RZ, [RZ] ;  /* 0x00000000fffff984 */ /* 0x000fe20000000800 */
[----:B------:R-:W-:Y:S01]  /*2fa0*/  @!PT LDS RZ, [RZ] ;  /* 0x00000000fffff984 */ /* 0x000fe20000000800 */
[----:B------:R-:W-:Y:S01]  /*2fb0*/  @!PT LDS RZ, [RZ] ;  /* 0x00000000fffff984 */ /* 0x000fe20000000800 */
[----:B------:R2:W-:Y:S06]  /*2fc0*/  MEMBAR.ALL.CTA ;  /* 0x0000000000007992 */ /* 0x0005ec0000008000 */
[----:B--2---:R-:W2:Y:S02]  /*2fd0*/  FENCE.VIEW.ASYNC.S ;  /* 0x00000000000073c6 */ /* 0x004ea40000000000 */
[----:B--2---:R2:W-:Y:S01]  /*2fe0*/  SYNCS.ARRIVE.TRANS64.RED.A1T0 RZ, [R3+URZ], RZ ;  /* 0x000000ff03ff79a7 */ /* 0x0045e200081004ff */
[----:B------:R2:W3:Y:S01]  /*2ff0*/  @P0 SYNCS.PHASECHK.TRANS64.TRYWAIT P2, [UR5], R2 ;  /* 0x00000002ff0005a7 */ /* 0x0004e20008041105 */
[----:B-1----:R-:W-:Y:S01]  /*3000*/  LOP3.LUT P1, RZ, R6, 0x1, RZ, 0xc0, !PT ;  /* 0x0000000106ff7812 */ /* 0x002fe2000782c0ff */
[----:B------:R-:W1:Y:S02]  /*3010*/  SYNCS.PHASECHK.TRANS64.TRYWAIT P0, [UR6+0xb0], R0 ;  /* 0x0000b000ff0075a7 */ /* 0x000e640008001106 */
[----:B-123--:R-:W-:Y:S10]  /*3020*/  @!P0 BRA `(.L_x_50) ;  /* 0x0000006800a08947 */ /* 0x00eff40003800000 */
.L_x_139:
[----:B------:R-:W-:Y:S01]  /*3030*/  IADD3 R10, PT, PT, R10, 0x1, RZ ;  /* 0x000000010a0a7810 */ /* 0x000fe20007ffe0ff */
[----:B------:R-:W-:Y:S06]  /*3040*/  BRA.U !UP0, `(.L_x_51) ;  /* 0x0000000108d07547 */ /* 0x000fec000b800000 */
[----:B------:R-:W-:Y:S01]  /*3050*/  UMOV UR16, URZ ;  /* 0x000000ff00107c82 */ /* 0x000fe20008000000 */
[----:B------:R-:W-:Y:S01]  /*3060*/  UMOV UR15, UR9 ;  /* 0x00000009000f7c82 */ /* 0x000fe20008000000 */
[----:B------:R-:W-:Y:S01]  /*3070*/  UMOV UR14, UR23 ;  /* 0x00000017000e7c82 */ /* 0x000fe20008000000 */
[----:B------:R-:W-:-:S05]  /*3080*/  UMOV UR13, UR17 ;  /* 0x00000011000d7c82 */ /* 0x000fca0008000000 */
.L_x_54:
[----:B------:R-:W-:Y:S02]  /*3090*/  UIADD3 UR15, UPT, UPT, UR15, 0x1, URZ ;  /* 0x000000010f0f7890 */ /* 0x000fe4000fffe0ff */
[----:B--2---:R-:W-:Y:S02]  /*30a0*/  ULEA UR5, UR13, UR4, 0x3 ;  /* 0x000000040d057291 */ /* 0x004fe4000f8e18ff */
[----:B------:R-:W-:Y:S01]  /*30b0*/  UISETP.NE.AND UP1, UPT, UR15, URZ, UPT ;  /* 0x000000ff0f00728c */ /* 0x000fe2000bf25270 */
[----:B---3--:R-:W-:Y:S10]  /*30c0*/  @P2 BRA `(.L_x_52) ;  /* 0x00000000000c2947 */ /* 0x008ff40003800000 */
[----:B-1----:R-:W-:Y:S04]  /*30d0*/  SHF.L.U32 R3, R8, 0x1f, RZ ;  /* 0x0000001f08037819 */ /* 0x002fe800000006ff */
[----:B------:R-:W1:Y:S02]  /*30e0*/  SYNCS.PHASECHK.TRANS64.TRYWAIT P0, [UR5], R3 ;  /* 0x00000003ff0075a7 */ /* 0x000e640008001105 */
[----:B-1----:R-:W-:Y:S05]  /*30f0*/  @!P0 BRA `(.L_x_53) ;  /* 0x0000006800848947 */ /* 0x002fea0003800000 */
.L_x_52:
[----:B------:R-:W-:Y:S01]  /*3100*/  UISETP.NE.AND UP2, UPT, UR14, 0x1, UPT ;  /* 0x000000010e00788c */ /* 0x000fe2000bf45270 */
[----:B------:R-:W-:Y:S01]  /*3110*/  PLOP3.LUT P2, PT, PT, PT, PT, 0x80, 0x8 ;  /* 0x000000000008781c */ /* 0x000fe20003f4f070 */
[----:B------:R-:W-:Y:S02]  /*3120*/  UIADD3 UR17, UPT, UPT, UR13, 0x1, URZ ;  /* 0x000000010d117890 */ /* 0x000fe4000fffe0ff */
[----:B------:R-:W-:Y:S02]  /*3130*/  ULEA UR32, UR13, UR11, 0xb ;  /* 0x0000000b0d207291 */ /* 0x000fe4000f8e58ff */
[----:B------:R-:W-:Y:S01]  /*3140*/  UISETP.NE.AND UP3, UPT, UR17, 0x3, UPT ;  /* 0x000000031100788c */ /* 0x000fe2000bf65270 */
[----:B------:R-:W-:Y:S01]  /*3150*/  PLOP3.LUT P0, PT, PT, PT, UP2, 0x80, 0x8 ;  /* 0x000000000008781c */ /* 0x000fe20003f0f028 */
[----:B------:R-:W-:Y:S02]  /*3160*/  ULEA UR34, UR13, UR12, 0x7 ;  /* 0x0000000c0d227291 */ /* 0x000fe4000f8e38ff */
[----:B------:R-:W-:Y:S02]  /*3170*/  USEL UR30, URZ, 0x1, UP3 ;  /* 0x00000001ff1e7887 */ /* 0x000fe40009800000 */
[----:B------:R-:W-:Y:S02]  /*3180*/  USEL UR17, UR17, URZ, UP3 ;  /* 0x000000ff11117287 */ /* 0x000fe40009800000 */
[----:B------:R-:W-:Y:S02]  /*3190*/  UIADD3 UR46, UPT, UPT, UR32, 0x4, URZ ;  /* 0x00000004202e7890 */ /* 0x000fe4000fffe0ff */
[----:B------:R-:W-:Y:S01]  /*31a0*/  @UP2 ULEA UR22, UR17, UR4, 0x3 ;  /* 0x0000000411162291 */ /* 0x000fe2000f8e18ff */
[----:B------:R-:W-:Y:S01]  /*31b0*/  LOP3.LUT R8, R8, UR30, RZ, 0x3c, !PT ;  /* 0x0000001e08087c12 */ /* 0x000fe2000f8e3cff */
[----:B------:R-:W-:Y:S02]  /*31c0*/  ULEA UR30, UR13, UR10, 0xa ;  /* 0x0000000a0d1e7291 */ /* 0x000fe4000f8e50ff */
[----:B------:R-:W-:Y:S01]  /*31d0*/  UISETP.NE.U32.AND UP2, UPT, UR16, URZ, UPT ;  /* 0x000000ff1000728c */ /* 0x000fe2000bf45070 */
[----:B-1----:R-:W-:Y:S01]  /*31e0*/  @P0 SHF.L.U32 R0, R8, 0x1f, RZ ;  /* 0x0000001f08000819 */ /* 0x002fe200000006ff */
[----:B------:R-:W-:Y:S02]  /*31f0*/  UIADD3 UR44, UPT, UPT, UR30, 0x2, URZ ;  /* 0x000000021e2c7890 */ /* 0x000fe4000fffe0ff */
[----:B------:R-:W-:Y:S01]  /*3200*/  UIADD3 UR42, UPT, UPT, UR32, 0x400, URZ ;  /* 0x00000400202a7890 */ /* 0x000fe2000fffe0ff */
[----:B------:R2:W3:Y:S01]  /*3210*/  @P0 SYNCS.PHASECHK.TRANS64.TRYWAIT P2, [UR22], R0 ;  /* 0x00000000ff0005a7 */ /* 0x0004e20008041116 */
[----:B------:R-:W-:Y:S02]  /*3220*/  UIADD3 UR40, UPT, UPT, UR30, 0x4, URZ ;  /* 0x000000041e287890 */ /* 0x000fe4000fffe0ff */
[----:B------:R-:W-:Y:S02]  /*3230*/  UIADD3 UR38, UPT, UPT, UR32, 0x404, URZ ;  /* 0x0000040420267890 */ /* 0x000fe4000fffe0ff */
[----:B------:R-:W-:Y:S02]  /*3240*/  UIADD3 UR36, UPT, UPT, UR30, 0x6, URZ ;  /* 0x000000061e247890 */ /* 0x000fe4000fffe0ff */
[----:B------:R-:W-:Y:S02]  /*3250*/  UIADD3 UR5, UPT, UPT, UR5, 0x18, URZ ;  /* 0x0000001805057890 */ /* 0x000fe4000fffe0ff */
[----:B------:R-:W-:Y:S01]  /*3260*/  UIADD3 UR14, UPT, UPT, UR14, -0x1, URZ ;  /* 0xffffffff0e0e7890 */ /* 0x000fe2000fffe0ff */
[----:B------:R-:W-:Y:S01]  /*3270*/  UMOV UR35, 0x4008 ;  /* 0x0000400800237882 */ /* 0x000fe20000000000 */
[----:B------:R-:W-:Y:S01]  /*3280*/  UMOV UR33, 0x40004040 ;  /* 0x4000404000217882 */ /* 0x000fe20000000000 */
[----:B------:R2:W-:Y:S01]  /*3290*/  UTCCP.T.S.128dp128bit tmem[UR19+0x100], gdesc[UR34] ;  /* 0x00010022130079e7 */ /* 0x0005e20008180000 */
[----:B------:R-:W-:Y:S01]  /*32a0*/  UMOV UR31, 0x40004040 ;  /* 0x40004040001f7882 */ /* 0x000fe20000000000 */
[----:B------:R-:W-:Y:S01]  /*32b0*/  UMOV UR47, 0x40004040 ;  /* 0x40004040002f7882 */ /* 0x000fe20000000000 */
[----:B------:R2:W-:Y:S01]  /*32c0*/  UTCHMMA gdesc[UR30], gdesc[UR32], tmem[UR7], tmem[UR28], idesc[UR29], UP2 ;  /* 0x00ff1c201e0075ea */ /* 0x0005e20009000007 */
[----:B------:R-:W-:Y:S01]  /*32d0*/  UMOV UR45, 0x40004040 ;  /* 0x40004040002d7882 */ /* 0x000fe20000000000 */
[----:B------:R-:W-:Y:S01]  /*32e0*/  UMOV UR43, 0x40004040 ;  /* 0x40004040002b7882 */ /* 0x000fe20000000000 */
[----:B------:R2:W-:Y:S01]  /*32f0*/  UTCHMMA gdesc[UR44], gdesc[UR46], tmem[UR7], tmem[UR26], idesc[UR27], UPT ;  /* 0x00ff1a2e2c0075ea */ /* 0x0005e2000b800007 */
[----:B------:R-:W-:Y:S01]  /*3300*/  UMOV UR41, 0x40004040 ;  /* 0x4000404000297882 */ /* 0x000fe20000000000 */
[----:B------:R-:W-:Y:S01]  /*3310*/  UMOV UR39, 0x40004040 ;  /* 0x4000404000277882 */ /* 0x000fe20000000000 */
[----:B------:R2:W-:Y:S01]  /*3320*/  UTCHMMA gdesc[UR40], gdesc[UR42], tmem[UR7], tmem[UR24], idesc[UR25], UPT ;  /* 0x00ff182a280075ea */ /* 0x0005e2000b800007 */
[----:B------:R-:W-:Y:S01]  /*3330*/  UMOV UR37, 0x40004040 ;  /* 0x4000404000257882 */ /* 0x000fe20000000000 */
[----:B------:R-:W-:Y:S01]  /*3340*/  UMOV UR16, 0x1 ;  /* 0x0000000100107882 */ /* 0x000fe20000000000 */
[----:B------:R2:W-:Y:S01]  /*3350*/  UTCHMMA gdesc[UR36], gdesc[UR38], tmem[UR7], tmem[UR20], idesc[UR21], UPT ;  /* 0x00ff1426240075ea */ /* 0x0005e2000b800007 */
[----:B------:R2:W-:Y:S01]  /*3360*/  UTCBAR.MULTICAST [UR5], URZ, UR8 ;  /* 0x000000ff050073e9 */ /* 0x0005e20008000808 */
[----:B------:R-:W-:Y:S01]  /*3370*/  UMOV UR13, UR17 ;  /* 0x00000011000d7c82 */ /* 0x000fe20008000000 */
[----:B------:R-:W-:Y:S05]  /*3380*/  BRA.U UP1, `(.L_x_54) ;  /* 0xfffffffd01407547 */ /* 0x000fea000b83ffff */
.L_x_51:
[----:B------:R-:W-:Y:S01]  /*3390*/  UIADD3 UR18, UPT, UPT, UR18, 0x1, URZ ;  /* 0x0000000112127890 */ /* 0x000fe2000fffe0ff */
[C---:B------:R-:W-:Y:S01]  /*33a0*/  ISETP.NE.AND P0, PT, R10.reuse, 0x2, PT ;  /* 0x000000020a00780c */ /* 0x040fe20003f05270 */
[----:B------:R-:W-:Y:S02]  /*33b0*/  UIADD3 UR6, UPT, UPT, UR6, 0xa0, URZ ;  /* 0x000000a006067890 */ /* 0x000fe4000fffe0ff */
[----:B------:R-:W-:Y:S01]  /*33c0*/  UISETP.NE.AND UP1, UPT, UR18, 0x2, UPT ;  /* 0x000000021200788c */ /* 0x000fe2000bf25270 */
[----:B-12---:R-:W-:Y:S02]  /*33d0*/  SEL R0, RZ, 0x1, P0 ;  /* 0x00000001ff007807 */ /* 0x006fe40000000000 */
[----:B------:R-:W-:Y:S01]  /*33e0*/  SEL R10, R10, RZ, P0 ;  /* 0x000000ff0a0a7207 */ /* 0x000fe20000000000 */
[----:B------:R-:W-:Y:S01]  /*33f0*/  USEL UR5, URZ, 0x1, UP1 ;  /* 0x00000001ff057887 */ /* 0x000fe20008800000 */
[----:B------:R-:W-:Y:S01]  /*3400*/  LOP3.LUT R9, R9, R0, RZ, 0x3c, !PT ;  /* 0x0000000009097212 */ /* 0x000fe200078e3cff */
[----:B------:R-:W-:Y:S01]  /*3410*/  USEL UR18, UR18, URZ, UP1 ;  /* 0x000000ff12127287 */ /* 0x000fe20008800000 */
[----:B------:R1:W-:Y:S03]  /*3420*/  UTCBAR [UR6], URZ ;  /* 0x000000ff060073e9 */ /* 0x0003e600080000ff */
[----:B------:R-:W-:Y:S01]  /*3430*/  LOP3.LUT R11, R11, UR5, RZ, 0x3c, !PT ;  /* 0x000000050b0b7c12 */ /* 0x000fe2000f8e3cff */
[----:B------:R-:W-:Y:S07]  /*3440*/  @P1 BRA `(.L_x_55) ;  /* 0xfffffff800901947 */ /* 0x000fee000383ffff */
[----:B------:R-:W2:Y:S01]  /*3450*/  S2UR UR5, SR_CgaCtaId ;  /* 0x00000000000579c3 */ /* 0x000ea20000008800 */
[----:B------:R-:W-:Y:S01]  /*3460*/  ELECT P0, URZ, PT ;  /* 0x0000000000ff782f */ /* 0x000fe20003800000 */
[----:B------:R-:W-:Y:S01]  /*3470*/  IMAD.MOV.U32 R0, RZ, RZ, 0x1 ;  /* 0x00000001ff007424 */ /* 0x000fe200078e00ff */
[----:B------:R-:W-:Y:S01]  /*3480*/  UIADD3 UR4, UPT, UPT, UR4, 0xb0, URZ ;  /* 0x000000b004047890 */ /* 0x000fe2000fffe0ff */
[----:B------:R-:W-:Y:S01]  /*3490*/  SHF.L.U32 R3, R11, 0x1f, RZ ;  /* 0x0000001f0b037819 */ /* 0x000fe200000006ff */
[----:B-1----:R-:W-:-:S03]  /*34a0*/  UMOV UR6, 0x40 ;  /* 0x0000004000067882 */ /* 0x002fc60000000000 */
[----:B------:R-:W-:Y:S01]  /*34b0*/  UVIRTCOUNT.DEALLOC.SMPOOL 0x80 ;  /* 0x000000800000784c */ /* 0x000fe20000000000 */
[----:B--2---:R-:W-:Y:S02]  /*34c0*/  ULEA UR5, UR5, UR6, 0x18 ;  /* 0x0000000605057291 */ /* 0x004fe4000f8ec0ff */
[----:B------:R-:W-:-:S07]  /*34d0*/  ULEA UR6, UR18, UR4, 0x3 ;  /* 0x0000000412067291 */ /* 0x000fce000f8e18ff */
[----:B------:R1:W-:Y:S02]  /*34e0*/  @P0 STS.U8 [UR5+0x1c], R0 ;  /* 0x00001c00ff000988 */ /* 0x0003e40008000005 */
[----:B------:R-:W2:Y:S02]  /*34f0*/  SYNCS.PHASECHK.TRANS64.TRYWAIT P0, [UR6], R3 ;  /* 0x00000003ff0075a7 */ /* 0x000ea40008001106 */
[----:B-12---:R-:W-:Y:S05]  /*3500*/  @!P0 BRA `(.L_x_56) ;  /* 0x0000006400988947 */ /* 0x006fea0003800000 */
.L_x_142:
[----:B------:R-:W-:-:S04]  /*3510*/  UIADD3 UR7, UPT, UPT, UR18, 0x1, URZ ;  /* 0x0000000112077890 */ /* 0x000fc8000fffe0ff */
[----:B------:R-:W-:-:S04]  /*3520*/  UISETP.NE.AND UP0, UPT, UR7, 0x2, UPT ;  /* 0x000000020700788c */ /* 0x000fc8000bf05270 */
[----:B------:R-:W-:Y:S02]  /*3530*/  USEL UR6, URZ, 0x1, UP0 ;  /* 0x00000001ff067887 */ /* 0x000fe40008000000 */
[----:B------:R-:W-:-:S04]  /*3540*/  USEL UR7, UR7, URZ, UP0 ;  /* 0x000000ff07077287 */ /* 0x000fc80008000000 */
[----:B------:R-:W-:Y:S01]  /*3550*/  ULEA UR7, UR7, UR4, 0x3 ;  /* 0x0000000407077291 */ /* 0x000fe2000f8e18ff */
[----:B-1----:R-:W-:-:S04]  /*3560*/  LOP3.LUT R3, R11, UR6, RZ, 0x3c, !PT ;  /* 0x000000060b037c12 */ /* 0x002fc8000f8e3cff */
[----:B------:R-:W-:-:S04]  /*3570*/  SHF.L.U32 R3, R3, 0x1f, RZ ;  /* 0x0000001f03037819 */ /* 0x000fc800000006ff */
[----:B------:R-:W1:Y:S02]  /*3580*/  SYNCS.PHASECHK.TRANS64.TRYWAIT P0, [UR7], R3 ;  /* 0x00000003ff0075a7 */ /* 0x000e640008001107 */
[----:B-1----:R-:W-:Y:S05]  /*3590*/  @!P0 BRA `(.L_x_57) ;  /* 0x00000064008c8947 */ /* 0x002fea0003800000 */
.L_x_144:
[----:B------:R-:W-:Y:S01]  /*35a0*/  NOP ;  /* 0x0000000000007918 */ /* 0x000fe20000000000 */
[----:B-1----:R-:W1:Y:S01]  /*35b0*/  LDS R0, [UR5+0x14] ;  /* 0x00001405ff007984 */ /* 0x002e620008000800 */
[----:B------:R-:W-:Y:S01]  /*35c0*/  ULOP3.LUT UR6, UR19, 0xffff, URZ, 0xc0, !UPT ;  /* 0x0000ffff13067892 */ /* 0x000fe2000f8ec0ff */
[----:B------:R-:W-:Y:S01]  /*35d0*/  UMOV UR8, 0xffff ;  /* 0x0000ffff00087882 */ /* 0x000fe20000000000 */
[----:B------:R-:W-:Y:S02]  /*35e0*/  UMOV UR4, 0x1 ;  /* 0x0000000100047882 */ /* 0x000fe40000000000 */
[----:B------:R-:W-:-:S04]  /*35f0*/  USHF.R.U32.HI UR6, URZ, 0x5, UR6 ;  /* 0x00000005ff067899 */ /* 0x000fc80008011606 */
[----:B------:R-:W-:Y:S02]  /*3600*/  USHF.L.U32 UR8, UR8, UR6, URZ ;  /* 0x0000000608087299 */ /* 0x000fe400080006ff */
[----:B------:R-:W-:-:S04]  /*3610*/  USHF.L.U32 UR4, UR4, UR6, URZ ;  /* 0x0000000604047299 */ /* 0x000fc800080006ff */
[----:B-1----:R-:W-:-:S04]  /*3620*/  LOP3.LUT R0, R0, UR8, RZ, 0xc0, !PT ;  /* 0x0000000800007c12 */ /* 0x002fc8000f8ec0ff */
[----:B------:R-:W-:-:S13]  /*3630*/  ISETP.NE.AND P0, PT, R0, UR8, PT ;  /* 0x0000000800007c0c */ /* 0x000fda000bf05270 */
[----:B------:R-:W-:Y:S05]  /*3640*/  @P0 BRA `(.L_x_58) ;  /* 0x0000000000580947 */ /* 0x000fea0003800000 */
[----:B------:R-:W1:Y:S02]  /*3650*/  LDS R0, [UR5+0x18] ;  /* 0x00001805ff007984 */ /* 0x000e640008000800 */
[----:B-1----:R-:W-:-:S04]  /*3660*/  LOP3.LUT R0, R0, UR4, RZ, 0xc0, !PT ;  /* 0x0000000400007c12 */ /* 0x002fc8000f8ec0ff */
[----:B------:R-:W-:-:S13]  /*3670*/  ISETP.NE.AND P0, PT, R0, UR4, PT ;  /* 0x0000000400007c0c */ /* 0x000fda000bf05270 */
[----:B------:R-:W-:Y:S05]  /*3680*/  @P0 BRA `(.L_x_59) ;  /* 0x00000000003c0947 */ /* 0x000fea0003800000 */
[----:B------:R-:W1:Y:S01]  /*3690*/  S2R R2, SR_LANEID ;  /* 0x0000000000027919 */ /* 0x000e620000000000 */
[----:B------:R-:W-:Y:S01]  /*36a0*/  ULOP3.LUT UR8, URZ, UR8, URZ, 0x33, !UPT ;  /* 0x00000008ff087292 */ /* 0x000fe2000f8e33ff */
[----:B------:R-:W-:Y:S01]  /*36b0*/  LOP3.LUT R4, RZ, UR4, RZ, 0x33, !PT ;  /* 0x00000004ff047c12 */ /* 0x000fe2000f8e33ff */
[----:B------:R-:W-:Y:S02]  /*36c0*/  VOTEU.ANY UR7, UPT, PT ;  /* 0x0000000000077886 */ /* 0x000fe400038e0100 */
[----:B------:R-:W-:Y:S01]  /*36d0*/  UFLO.U32 UR7, UR7 ;  /* 0x00000007000772bd */ /* 0x000fe200080e0000 */
[----:B------:R-:W2:Y:S01]  /*36e0*/  REDUX UR4, R4 ;  /* 0x00000000040473c4 */ /* 0x000ea20000000000 */
[----:B------:R-:W-:-:S06]  /*36f0*/  IMAD.U32 R0, RZ, RZ, UR8 ;  /* 0x00000008ff007e24 */ /* 0x000fcc000f8e00ff */
[----:B------:R4:W-:Y:S01]  /*3700*/  UTCATOMSWS.AND URZ, UR8 ;  /* 0x0000000800ff79e3 */ /* 0x0009e20008000000 */
[----:B------:R-:W3:Y:S01]  /*3710*/  REDUX UR6, R0 ;  /* 0x00000000000673c4 */ /* 0x000ee20000000000 */
[----:B-1----:R-:W-:Y:S01]  /*3720*/  ISETP.EQ.U32.AND P0, PT, R2, UR7, PT ;  /* 0x0000000702007c0c */ /* 0x002fe2000bf02070 */
[----:B--2---:R-:W-:Y:S01]  /*3730*/  IMAD.U32 R2, RZ, RZ, UR4 ;  /* 0x00000004ff027e24 */ /* 0x004fe2000f8e00ff */
[----:B---3--:R-:W-:-:S11]  /*3740*/  MOV R3, UR6 ;  /* 0x0000000600037c02 */ /* 0x008fd60008000f00 */
[----:B------:R4:W-:Y:S04]  /*3750*/  @P0 ATOMS.AND RZ, [UR5+0x14], R3 ;  /* 0x00001403ffff098c */ /* 0x0009e8000a800005 */
[----:B------:R4:W-:Y:S01]  /*3760*/  @P0 ATOMS.AND RZ, [UR5+0x18], R2 ;  /* 0x00001802ffff098c */ /* 0x0009e2000a800005 */
[----:B------:R-:W-:Y:S05]  /*3770*/  BRA `(.L_x_60) ;  /* 0x0000000000147947 */ /* 0x000fea0003800000 */
.L_x_59:
[----:B------:R-:W-:Y:S02]  /*3780*/  MOV R2, 0x37a0 ;  /* 0x000037a000027802 */ /* 0x000fe40000000f00 */
[----:B---3-5:R-:W-:Y:S05]  /*3790*/  CALL.REL.NOINC `($__internal_0_$__cuda_sm10x_tcgen05_guardrail_trap_col_being_dealloced_not_returned_by_alloc) ;  /* 0x0000006800747944 */ /* 0x028fea0003c00000 */
[----:B------:R-:W-:Y:S05]  /*37a0*/  BRA `(.L_x_60) ;  /* 0x0000000000087947 */ /* 0x000fea0003800000 */
.L_x_58:
[----:B------:R-:W-:Y:S02]  /*37b0*/  MOV R2, 0x37d0 ;  /* 0x000037d000027802 */ /* 0x000fe40000000f00 */
[----:B---3-5:R-:W-:Y:S05]  /*37c0*/  CALL.REL.NOINC `($__internal_2_$__cuda_sm10x_tcgen05_guardrail_trap_unallocated_columns_being_dealloced) ;  /* 0x0000006800807944 */ /* 0x028fea0003c00000 */
.L_x_60:
[----:B------:R-:W-:Y:S01]  /*37d0*/  NOP ;  /* 0x0000000000007918 */ /* 0x000fe20000000000 */
[----:B----4-:R-:W-:Y:S05]  /*37e0*/  EXIT ;  /* 0x000000000000794d */ /* 0x010fea0003800000 */
.L_x_44:
[----:B------:R-:W-:Y:S05]  /*37f0*/  BRA.U !UP0, `(.L_x_61) ;  /* 0x0000001508507547 */ /* 0x000fea000b800000 */
[----:B------:R-:W1:Y:S01]  /*3800*/  LDC R0, c[0x0][0xd30] ;  /* 0x00034c00ff007b82 */ /* 0x000e620000000800 */
[----:B------:R-:W-:Y:S01]  /*3810*/  UMOV UR4, 0x400 ;  /* 0x0000040000047882 */ /* 0x000fe20000000000 */
[----:B------:R-:W-:Y:S01]  /*3820*/  UISETP.NE.AND UP0, UPT, UR8, 0x2, UPT ;  /* 0x000000020800788c */ /* 0x000fe2000bf05270 */
[----:B------:R-:W-:Y:S01]  /*3830*/  IMAD.MOV.U32 R36, RZ, RZ, 0x1 ;  /* 0x00000001ff247424 */ /* 0x000fe200078e00ff */
[----:B------:R-:W-:Y:S01]  /*3840*/  ULEA UR4, UR37, UR4, 0x18 ;  /* 0x0000000425047291 */ /* 0x000fe2000f8ec0ff */
[----:B------:R-:W-:Y:S01]  /*3850*/  CS2R R34, SRZ ;  /* 0x0000000000227805 */ /* 0x000fe2000001ff00 */
[----:B------:R-:W-:Y:S01]  /*3860*/  IMAD.MOV.U32 R32, RZ, RZ, 0x4000 ;  /* 0x00004000ff207424 */ /* 0x000fe200078e00ff */
[----:B------:R-:W-:Y:S01]  /*3870*/  UPLOP3.LUT UP1, UPT, UPT, UPT, UPT, 0x40, 0x4 ;  /* 0x000000000004789c */ /* 0x000fe20003f2e870 */
[----:B------:R-:W2:Y:S01]  /*3880*/  LDC R27, c[0x0][0x370] ;  /* 0x0000dc00ff1b7b82 */ /* 0x000ea20000000800 */
[----:B------:R-:W-:Y:S02]  /*3890*/  UIADD3 UR5, UPT, UPT, UR4, 0x48, URZ ;  /* 0x0000004804057890 */ /* 0x000fe4000fffe0ff */
[----:B------:R-:W-:-:S02]  /*38a0*/  USEL UR6, URZ, 0x1, UP0 ;  /* 0x00000001ff067887 */ /* 0x000fc40008000000 */
[----:B------:R-:W-:Y:S02]  /*38b0*/  UIADD3 UR57, UPT, UPT, UR4, 0x30, URZ ;  /* 0x0000003004397890 */ /* 0x000fe4000fffe0ff */
[----:B------:R-:W-:Y:S01]  /*38c0*/  UIADD3 UR49, UPT, UPT, UR4, 0x38, URZ ;  /* 0x0000003804317890 */ /* 0x000fe2000fffe0ff */
[----:B------:R-:W4:Y:S01]  /*38d0*/  LDC R8, c[0x0][0xd0c] ;  /* 0x00034300ff087b82 */ /* 0x000f220000000800 */
[----:B------:R-:W-:Y:S02]  /*38e0*/  UIADD3 UR41, UPT, UPT, UR4, 0x40, URZ ;  /* 0x0000004004297890 */ /* 0x000fe4000fffe0ff */
[----:B------:R-:W-:-:S05]  /*38f0*/  UPRMT UR5, UR37, 0x654, UR5 ;  /* 0x0000065425057896 */ /* 0x000fca0008000005 */
[----:B------:R-:W2:Y:S01]  /*3900*/  LDC R21, c[0x0][0xd20] ;  /* 0x00034800ff157b82 */ /* 0x000ea20000000800 */
[----:B-1----:R-:W-:-:S07]  /*3910*/  ISETP.NE.AND P1, PT, R0, 0x1, PT ;  /* 0x000000010000780c */ /* 0x002fce0003f25270 */
[----:B------:R-:W1:Y:S08]  /*3920*/  LDC.64 R38, c[0x0][0x348] ;  /* 0x0000d200ff267b82 */ /* 0x000e700000000a00 */
[----:B------:R-:W1:Y:S08]  /*3930*/  LDC.64 R18, c[0x0][0xa88] ;  /* 0x0002a200ff127b82 */ /* 0x000e700000000a00 */
[----:B------:R-:W1:Y:S08]  /*3940*/  LDC.64 R24, c[0x0][0xd10] ;  /* 0x00034400ff187b82 */ /* 0x000e700000000a00 */
[----:B------:R-:W1:Y:S08]  /*3950*/  LDC.64 R6, c[0x0][0xd18] ;  /* 0x00034600ff067b82 */ /* 0x000e700000000a00 */
[----:B------:R-:W1:Y:S08]  /*3960*/  LDC.64 R4, c[0x0][0xd28] ;  /* 0x00034a00ff047b82 */ /* 0x000e700000000a00 */
[----:B------:R-:W1:Y:S08]  /*3970*/  LDC.64 R22, c[0x0][0xa90] ;  /* 0x0002a400ff167b82 */ /* 0x000e700000000a00 */
[----:B--2-4-:R-:W1:Y:S02]  /*3980*/  LDC R26, c[0x0][0x374] ;  /* 0x0000dd00ff1a7b82 */ /* 0x014e640000000800 */
.L_x_72:
[C---:B------:R-:W-:Y:S02]  /*3990*/  LEA R0, R35.reuse, UR4, 0x3 ;  /* 0x0000000423007c11 */ /* 0x040fe4000f8e18ff */
[----:B------:R-:W-:Y:S02]  /*39a0*/  SHF.L.U32 R3, R34, 0x1f, RZ ;  /* 0x0000001f22037819 */ /* 0x000fe400000006ff */
[----:B------:R-:W-:Y:S02]  /*39b0*/  LEA R28, R35, UR4, 0x4 ;  /* 0x00000004231c7c11 */ /* 0x000fe4000f8e20ff */
[----:B------:R-:W2:Y:S02]  /*39c0*/  SYNCS.PHASECHK.TRANS64.TRYWAIT P0, [R0+URZ+0x80], R3 ;  /* 0x00008003000075a7 */ /* 0x000ea400080011ff */
[----:B--2-4-:R-:W-:Y:S05]  /*39d0*/  @!P0 BRA `(.L_x_62) ;  /* 0x0000006000948947 */ /* 0x014fea0003800000 */
.L_x_145:
[----:B---3--:R-:W-:Y:S01]  /*39e0*/  ISETP.GE.AND P0, PT, R2, 0x1, PT ;  /* 0x000000010200780c */ /* 0x008fe20003f06270 */
[----:B------:R-:W3:Y:S01]  /*39f0*/  LDS.128 R28, [R28+0xf0] ;  /* 0x0000f0001c1c7984 */ /* 0x000ee20000000c00 */
[----:B--2---:R-:W-:Y:S01]  /*3a00*/  VIADD R0, R0, 0x90 ;  /* 0x0000009000007836 */ /* 0x004fe20000000000 */
[----:B------:R-:W-:Y:S01]  /*3a10*/  @!PT LDS RZ, [RZ] ;  /* 0x00000000fffff984 */ /* 0x000fe20000000800 */
[----:B------:R-:W-:Y:S01]  /*3a20*/  @!PT LDS RZ, [RZ] ;  /* 0x00000000fffff984 */ /* 0x000fe20000000800 */
[----:B------:R-:W-:Y:S01]  /*3a30*/  @!PT LDS RZ, [RZ] ;  /* 0x00000000fffff984 */ /* 0x000fe20000000800 */
[----:B------:R-:W-:Y:S01]  /*3a40*/  @!PT LDS RZ, [RZ] ;  /* 0x00000000fffff984 */ /* 0x000fe20000000800 */
[----:B------:R2:W-:Y:S06]  /*3a50*/  MEMBAR.ALL.CTA ;  /* 0x0000000000007992 */ /* 0x0005ec0000008000 */
[----:B--2---:R-:W2:Y:S01]  /*3a60*/  FENCE.VIEW.ASYNC.S ;  /* 0x00000000000073c6 */ /* 0x004ea20000000000 */
[----:B------:R-:W-:Y:S04]  /*3a70*/  PRMT R0, RZ, 0x654, R0 ;  /* 0x00000654ff007816 */ /* 0x000fe80000000000 */
[----:B--2---:R2:W-:Y:S01]  /*3a80*/  SYNCS.ARRIVE.TRANS64.RED.A1T0 RZ, [R0+URZ], RZ ;  /* 0x000000ff00ff79a7 */ /* 0x0045e200081004ff */
[----:B---3--:R-:W-:Y:S11]  /*3a90*/  LOP3.LUT P3, RZ, R30, 0x1, RZ, 0xc0, !PT ;  /* 0x000000011eff7812 */ /* 0x008ff6000786c0ff */
[----:B------:R-:W-:Y:S02]  /*3aa0*/  @!UPT UIADD3 URZ, UPT, UPT, URZ, URZ, URZ ;  /* 0x000000fffffff290 */ /* 0x000fe4000fffe0ff */
[----:B------:R-:W-:Y:S02]  /*3ab0*/  @P3 MOV R13, R28 ;  /* 0x0000001c000d3202 */ /* 0x000fe40000000f00 */
[----:B------:R-:W-:Y:S01]  /*3ac0*/  @P3 LOP3.LUT R10, R29, 0xffff, RZ, 0xc0, !PT ;  /* 0x0000ffff1d0a3812 */ /* 0x000fe200078ec0ff */
[----:B--2---:R-:W-:Y:S06]  /*3ad0*/  @!P0 BRA `(.L_x_63) ;  /* 0x0000000000a48947 */ /* 0x004fec0003800000 */
[----:B-1----:R-:W-:Y:S01]  /*3ae0*/  IMAD.HI.U32 R42, R26, R7, RZ ;  /* 0x000000071a2a7227 */ /* 0x002fe200078e00ff */
[----:B------:R-:W-:Y:S02]  /*3af0*/  ISETP.NE.AND P0, PT, R6, 0x1, PT ;  /* 0x000000010600780c */ /* 0x000fe40003f05270 */
[----:B------:R-:W-:Y:S01]  /*3b00*/  ISETP.NE.AND P2, PT, R2, 0x1, PT ;  /* 0x000000010200780c */ /* 0x000fe20003f45270 */
[-C--:B------:R-:W-:Y:S01]  /*3b10*/  IMAD.HI.U32 R40, R27, R24.reuse, RZ ;  /* 0x000000181b287227 */ /* 0x080fe200078e00ff */
[----:B------:R-:W-:Y:S02]  /*3b20*/  SHF.R.U32.HI R37, RZ, R21, R42 ;  /* 0x00000015ff257219 */ /* 0x000fe4000001162a */
[----:B------:R-:W-:Y:S01]  /*3b30*/  ISETP.NE.AND P4, PT, R8, 0x1, PT ;  /* 0x000000010800780c */ /* 0x000fe20003f85270 */
[----:B-----5:R-:W-:Y:S01]  /*3b40*/  IMAD.HI.U32 R46, R10, R7, RZ ;  /* 0x000000070a2e7227 */ /* 0x020fe200078e00ff */
[----:B------:R-:W-:Y:S02]  /*3b50*/  SHF.R.U32.HI R40, RZ, R25, R40 ;  /* 0x00000019ff287219 */ /* 0x000fe40000011628 */
[----:B------:R-:W-:Y:S01]  /*3b60*/  SEL R3, R26, R37, !P0 ;  /* 0x000000251a037207 */ /* 0x000fe20004000000 */
[----:B------:R-:W-:Y:S01]  /*3b70*/  IMAD.HI.U32 R42, R13, R24, RZ ;  /* 0x000000180d2a7227 */ /* 0x000fe200078e00ff */
[----:B------:R-:W-:Y:S02]  /*3b80*/  SEL R11, R27, R40, !P4 ;  /* 0x000000281b0b7207 */ /* 0x000fe40006000000 */
[----:B------:R-:W-:Y:S01]  /*3b90*/  SHF.R.U32.HI R37, RZ, R21, R46 ;  /* 0x00000015ff257219 */ /* 0x000fe2000001162e */
[-C--:B------:R-:W-:Y:S01]  /*3ba0*/  IMAD.HI.U32 R44, R3, R4.reuse, RZ ;  /* 0x00000004032c7227 */ /* 0x080fe200078e00ff */
[----:B------:R-:W-:Y:S02]  /*3bb0*/  SHF.R.U32.HI R42, RZ, R25, R42 ;  /* 0x00000019ff2a7219 */ /* 0x000fe4000001162a */
[----:B------:R-:W-:Y:S01]  /*3bc0*/  SEL R9, R10, R37, !P0 ;  /* 0x000000250a097207 */ /* 0x000fe20004000000 */
[-C--:B------:R-:W-:Y:S01]  /*3bd0*/  IMAD.HI.U32 R40, R11, R4.reuse, RZ ;  /* 0x000000040b287227 */ /* 0x080fe200078e00ff */
[-C--:B------:R-:W-:Y:S03]  /*3be0*/  @P2 SHF.R.U32.HI R3, RZ, R5.reuse, R44 ;  /* 0x00000005ff032219 */ /* 0x080fe6000001162c */
[----:B------:R-:W-:Y:S01]  /*3bf0*/  IMAD.HI.U32 R16, R9, R4, RZ ;  /* 0x0000000409107227 */ /* 0x000fe200078e00ff */
[----:B------:R-:W-:Y:S03]  /*3c00*/  @P2 SHF.R.U32.HI R11, RZ, R5, R40 ;  /* 0x00000005ff0b2219 */ /* 0x000fe60000011628 */
[C---:B------:R-:W-:Y:S01]  /*3c10*/  IMAD R12, R2.reuse, R3, RZ ;  /* 0x00000003020c7224 */ /* 0x040fe200078e02ff */
[----:B------:R-:W-:Y:S01]  /*3c20*/  SEL R3, R13, R42, !P4 ;  /* 0x0000002a0d037207 */ /* 0x000fe20006000000 */
[C---:B------:R-:W-:Y:S01]  /*3c30*/  IMAD R14, R2.reuse, R11, RZ ;  /* 0x0000000b020e7224 */ /* 0x040fe200078e02ff */
[----:B------:R-:W-:Y:S02]  /*3c40*/  SHF.R.U32.HI R16, RZ, R5, R16 ;  /* 0x00000005ff107219 */ /* 0x000fe40000011610 */
[C---:B------:R-:W-:Y:S02]  /*3c50*/  ISETP.GE.AND P0, PT, R9.reuse, R12, PT ;  /* 0x0000000c0900720c */ /* 0x040fe40003f06270 */
[----:B------:R-:W-:Y:S02]  /*3c60*/  SEL R17, R9, R16, !P2 ;  /* 0x0000001009117207 */ /* 0x000fe40005000000 */
[C---:B------:R-:W-:Y:S03]  /*3c70*/  ISETP.GE.OR P0, PT, R3.reuse, R14, P0 ;  /* 0x0000000e0300720c */ /* 0x040fe60000706670 */
[----:B------:R-:W-:Y:S04]  /*3c80*/  IMAD.MOV R15, RZ, RZ, -R17 ;  /* 0x000000ffff0f7224 */ /* 0x000fe800078e0a11 */
[----:B------:R-:W-:Y:S06]  /*3c90*/  IMAD R15, R2, R15, R9 ;  /* 0x0000000f020f7224 */ /* 0x000fec00078e0209 */
[C---:B------:R-:W-:Y:S05]  /*3ca0*/  @!P0 IMAD.HI.U32 R12, R3.reuse, R4, RZ ;  /* 0x00000004030c8227 */ /* 0x040fea00078e00ff */
[----:B------:R-:W-:Y:S04]  /*3cb0*/  @!P0 SHF.R.U32.HI R12, RZ, R5, R12 ;  /* 0x00000005ff0c8219 */ /* 0x000fe8000001160c */
[----:B------:R-:W-:Y:S01]  /*3cc0*/  @!P0 SEL R0, R3, R12, !P2 ;  /* 0x0000000c03008207 */ /* 0x000fe20005000000 */
[----:B------:R-:W-:Y:S03]  /*3cd0*/  IMAD.MOV R12, RZ, RZ, -R3 ;  /* 0x000000ffff0c7224 */ /* 0x000fe600078e0a03 */
[----:B------:R-:W-:Y:S01]  /*3ce0*/  @!P0 IADD3 R16, PT, PT, R17, -R0, RZ ;  /* 0x8000000011108210 */ /* 0x000fe20007ffe0ff */
[----:B------:R-:W-:Y:S01]  /*3cf0*/  @!P0 IMAD R0, R11, R15, R0 ;  /* 0x0000000f0b008224 */ /* 0x000fe200078e0200 */
[----:B------:R-:W-:Y:S01]  /*3d00*/  IADD3 R11, PT, PT, -R9, RZ, RZ ;  /* 0x000000ff090b7210 */ /* 0x000fe20007ffe1ff */
[----:B------:R-:W-:Y:S02]  /*3d10*/  IMAD R13, R8, R12, R13 ;  /* 0x0000000c080d7224 */ /* 0x000fe400078e020d */
[----:B------:R-:W-:Y:S02]  /*3d20*/  @!P0 IMAD R9, R16, R2, R3 ;  /* 0x0000000210098224 */ /* 0x000fe400078e0203 */
[----:B------:R-:W-:Y:S02]  /*3d30*/  @!P0 IMAD.MOV.U32 R3, RZ, RZ, R0 ;  /* 0x000000ffff038224 */ /* 0x000fe400078e0000 */
[----:B------:R-:W-:Y:S02]  /*3d40*/  IMAD R10, R6, R11, R10 ;  /* 0x0000000b060a7224 */ /* 0x000fe400078e020a */
[----:B------:R-:W-:Y:S02]  /*3d50*/  IMAD R13, R3, R8, R13 ;  /* 0x00000008030d7224 */ /* 0x000fe400078e020d */
[----:B------:R-:W-:Y:S02]  /*3d60*/  IMAD R10, R9, R6, R10 ;  /* 0x00000006090a7224 */ /* 0x000fe400078e020a */
.L_x_63:
[----:B------:R-:W-:Y:S05]  /*3d70*/  BRA.U UP1, `(.L_x_64) ;  /* 0x0000000101107547 */ /* 0x000fea000b800000 */
[----:B------:R-:W-:Y:S04]  /*3d80*/  MOV R0, UR6 ;  /* 0x0000000600007c02 */ /* 0x000fe80008000f00 */
[----:B------:R-:W-:Y:S04]  /*3d90*/  SHF.L.U32 R3, R0, 0x1f, RZ ;  /* 0x0000001f00037819 */ /* 0x000fe800000006ff */
[----:B------:R-:W2:Y:S02]  /*3da0*/  SYNCS.PHASECHK.TRANS64.TRYWAIT P0, [UR4+0x78], R3 ;  /* 0x00007803ff0075a7 */ /* 0x000ea40008001104 */
[----:B--2---:R-:W-:Y:S05]  /*3db0*/  @!P0 BRA `(.L_x_65) ;  /* 0x0000005c00b08947 */ /* 0x004fea0003800000 */
.L_x_64:
[----:B-1----:R-:W-:Y:S01]  /*3dc0*/  ISETP.NE.U32.AND P0, PT, R22, RZ, PT ;  /* 0x000000ff1600720c */ /* 0x002fe20003f05070 */
[----:B------:R-:W-:Y:S01]  /*3dd0*/  USHF.L.U32 UR58, UR11, 0x7, URZ ;  /* 0x000000070b3a7899 */ /* 0x000fe200080006ff */
[----:B------:R-:W-:Y:S02]  /*3de0*/  R2UR UR59, R20 ;  /* 0x00000000143b72ca */ /* 0x000fe400000e0000 */
[C---:B------:R-:W-:Y:S02]  /*3df0*/  ISETP.NE.AND.EX P0, PT, R23.reuse, RZ, PT, P0 ;  /* 0x000000ff1700720c */ /* 0x040fe40003f05300 */
[----:B------:R-:W-:Y:S02]  /*3e00*/  ISETP.NE.U32.AND P2, PT, R22, RZ, PT ;  /* 0x000000ff1600720c */ /* 0x000fe40003f45070 */
[----:B------:R-:W-:Y:S02]  /*3e10*/  SHF.L.U32 R11, R36, 0x1f, RZ ;  /* 0x0000001f240b7819 */ /* 0x000fe400000006ff */
[----:B------:R-:W-:Y:S05]  /*3e20*/  ISETP.NE.AND.EX P2, PT, R23, RZ, PT, P2 ;  /* 0x000000ff1700720c */ /* 0x000fea0003f45320 */
[----:B------:R-:W-:Y:S02]  /*3e30*/  USHF.L.U32 UR59, UR59, 0x7, URZ ;  /* 0x000000073b3b7899 */ /* 0x000fe400080006ff */
[----:B------:R-:W-:Y:S10]  /*3e40*/  @!P0 BRA `(.L_x_66) ;  /* 0x00000000002c8947 */ /* 0x000ff40003800000 */
[----:B------:R-:W-:Y:S01]  /*3e50*/  ISETP.NE.U32.AND P0, PT, R18, RZ, PT ;  /* 0x000000ff1200720c */ /* 0x000fe20003f05070 */
[----:B------:R-:W-:Y:S03]  /*3e60*/  IMAD.MOV.U32 R93, RZ, RZ, 0x1 ;  /* 0x00000001ff5d7424 */ /* 0x000fe600078e00ff */
[----:B------:R-:W-:Y:S11]  /*3e70*/  ISETP.NE.AND.EX P0, PT, R19, RZ, PT, P0 ;  /* 0x000000ff1300720c */ /* 0x000ff60003f05300 */
[----:B------:R-:W-:Y:S02]  /*3e80*/  @!UPT UIADD3 URZ, UPT, UPT, URZ, URZ, URZ ;  /* 0x000000fffffff290 */ /* 0x000fe4000fffe0ff */
[----:B------:R-:W1:Y:S01]  /*3e90*/  @P0 LDC.64 R14, c[0x0][0xa88] ;  /* 0x0002a200ff0e0b82 */ /* 0x000e620000000a00 */
[----:B--2---:R-:W-:Y:S04]  /*3ea0*/  @P0 IMAD R0, R22, UR36, RZ ;  /* 0x0000002416000c24 */ /* 0x004fe8000f8e02ff */
[----:B-1----:R-:W-:Y:S04]  /*3eb0*/  @P0 IMAD.WIDE R14, R0, 0x4, R14 ;  /* 0x00000004000e0825 */ /* 0x002fe800078e020e */
[----:B------:R-:W-:Y:S01]  /*3ec0*/  HFMA2 R0, -RZ, RZ, 0, 5.9604644775390625e-08 ;  /* 0x00000001ff007431 */ /* 0x000fe200000001ff */
[----:B-----5:R1:W5:Y:S04]  /*3ed0*/  @P0 LDG.E R49, desc[UR38][R14.64] ;  /* 0x000000260e310981 */ /* 0x020368000c1e1900 */
[----:B------:R-:W-:Y:S01]  /*3ee0*/  @!P0 PRMT R93, R0, 0x7610, R93 ;  /* 0x00007610005d8816 */ /* 0x000fe2000000005d */
[----:B-1----:R-:W3:Y:S06]  /*3ef0*/  @!P0 LDC R49, c[0x0][0xa80] ;  /* 0x0002a000ff318b82 */ /* 0x002eec0000000800 */
.L_x_66:
[----:B---3-5:R-:W-:Y:S01]  /*3f00*/  @!P2 FSETP.EQ.AND P0, PT, R49, RZ, PT ;  /* 0x000000ff3100a20b */ /* 0x028fe20003f02000 */
[----:B------:R-:W-:Y:S01]  /*3f10*/  @!UPT UIADD3 URZ, UPT, UPT, URZ, URZ, URZ ;  /* 0x000000fffffff290 */ /* 0x000fe2000fffe0ff */
[----:B------:R-:W-:Y:S11]  /*3f20*/  @!P2 BRA `(.L_x_67) ;  /* 0x000000000018a947 */ /* 0x000ff60003800000 */
[----:B------:R-:W-:Y:S02]  /*3f30*/  LOP3.LUT P2, RZ, R93, 0xff, RZ, 0xc0, !PT ;  /* 0x000000ff5dff7812 */ /* 0x000fe4000784c0ff */
[----:B------:R-:W-:Y:S04]  /*3f40*/  ISETP.NE.U32.AND P0, PT, R18, RZ, PT ;  /* 0x000000ff1200720c */ /* 0x000fe80003f05070 */
[----:B------:R-:W-:Y:S04]  /*3f50*/  ISETP.NE.AND.EX P0, PT, R19, RZ, PT, P0 ;  /* 0x000000ff1300720c */ /* 0x000fe80003f05300 */
[----:B------:R-:W-:Y:S03]  /*3f60*/  PLOP3.LUT P0, PT, P0, PT, PT, 0x8, 0x80 ;  /* 0x000000000080781c */ /* 0x000fe6000070e170 */
[----:B------:R-:W-:Y:S11]  /*3f70*/  @P2 FSETP.EQ.AND P0, PT, R49, RZ, PT ;  /* 0x000000ff3100220b */ /* 0x000ff60003f02000 */
[----:B------:R-:W-:Y:S02]  /*3f80*/  @!UPT UIADD3 URZ, UPT, UPT, URZ, URZ, URZ ;  /* 0x000000fffffff290 */ /* 0x000fe4000fffe0ff */
.L_x_67:
[----:B------:R-:W1:Y:S01]  /*3f90*/  SYNCS.PHASECHK.TRANS64.TRYWAIT P2, [UR4+0x50], R11 ;  /* 0x0000500bff0075a7 */ /* 0x000e620008041104 */
[----:B------:R-:W-:Y:S04]  /*3fa0*/  ELECT P4, URZ, PT ;  /* 0x0000000000ff782f */ /* 0x000fe80003880000 */
[----:B------:R-:W-:Y:S11]  /*3fb0*/  PLOP3.LUT P4, PT, P0, P4, PT, 0xf2, 0x2f ;  /* 0x00000000002f781c */ /* 0x000ff60000789e72 */
[----:B------:R-:W-:Y:S02]  /*3fc0*/  @!UPT UIADD3 URZ, UPT, UPT, URZ, URZ, URZ ;  /* 0x000000fffffff290 */ /* 0x000fe4000fffe0ff */
[----:B------:R-:W-:Y:S05]  /*3fd0*/  @!P4 IADD3 R9, P0, PT, R38, 0x780, RZ ;  /* 0x000007802609c810 */ /* 0x000fea0007f1e0ff */
[----:B--2---:R-:W-:Y:S01]  /*3fe0*/  @!P4 IMAD.X R3, RZ, RZ, R39, P0 ;  /* 0x000000ffff03c224 */ /* 0x004fe200000e0627 */
[----:B-1----:R-:W-:Y:S07]  /*3ff0*/  @!P2 BRA `(.L_x_68) ;  /* 0x0000005c0038a947 */ /* 0x002fee0003800000 */
.L_x_148:
[----:B------:R-:W-:Y:S01]  /*4000*/  @!P4 R2UR UR8, R9 ;  /* 0x000000000908c2ca */ /* 0x000fe200000e0000 */
[----:B------:R-:W-:Y:S01]  /*4010*/  VOTEU.ALL UP3, P4 ;  /* 0x0000000000ff7886 */ /* 0x000fe20002060000 */
[----:B------:R-:W-:Y:S01]  /*4020*/  @!P4 R2UR UR7, R3 ;  /* 0x000000000307c2ca */ /* 0x000fe200000e0000 */
[----:B------:R-:W-:Y:S01]  /*4030*/  VOTEU.ALL UP2, P4 ;  /* 0x0000000000ff7886 */ /* 0x000fe20002040000 */
[----:B------:R-:W-:Y:S01]  /*4040*/  UMOV UR14, 0x0 ;  /* 0x00000000000e7882 */ /* 0x000fe20000000000 */
[----:B------:R-:W-:Y:S01]  /*4050*/  UMOV UR15, 0x10000000 ;  /* 0x10000000000f7882 */ /* 0x000fe20000000000 */
[----:B------:R-:W-:Y:S01]  /*4060*/  @!UP3 UIADD3 UR56, UPT, UPT, UR4, 0x200, URZ ;  /* 0x000002000438b890 */ /* 0x000fe2000fffe0ff */
[----:B-1----:R-:W-:Y:S01]  /*4070*/  @!P4 IMAD.MOV.U32 R0, RZ, RZ, 0x4000 ;  /* 0x00004000ff00c424 */ /* 0x002fe200078e00ff */
[----:B------:R-:W-:Y:S01]  /*4080*/  UMOV UR60, UR36 ;  /* 0x00000024003c7c82 */ /* 0x000fe20008000000 */
[----:B------:R-:W-:Y:S01]  /*4090*/  @!UP3 UIADD3 UR26, UPT, UPT, UR58, 0x20, URZ ;  /* 0x000000203a1ab890 */ /* 0x000fe2000fffe0ff */
[----:B------:R-:W-:Y:S01]  /*40a0*/  @!P4 IADD3 R9, P0, PT, R38, 0x780, RZ ;  /* 0x000007802609c810 */ /* 0x000fe20007f1e0ff */
[----:B------:R-:W-:Y:S02]  /*40b0*/  @!UP3 UIADD3 UR24, UPT, UPT, UR4, 0x1200, URZ ;  /* 0x000012000418b890 */ /* 0x000fe4000fffe0ff */
[----:B------:R-:W-:Y:S01]  /*40c0*/  IMAD.U32 R14, RZ, RZ, UR8 ;  /* 0x00000008ff0e7e24 */ /* 0x000fe2000f8e00ff */
[----:B------:R-:W-:Y:S01]  /*40d0*/  VOTEU.ALL UP1, P4 ;  /* 0x0000000000ff7886 */ /* 0x000fe20002020000 */
[----:B------:R-:W-:Y:S01]  /*40e0*/  IMAD.U32 R15, RZ, RZ, UR7 ;  /* 0x00000007ff0f7e24 */ /* 0x000fe2000f8e00ff */
[----:B------:R-:W-:Y:S01]  /*40f0*/  UMOV UR25, UR57 ;  /* 0x0000003900197c82 */ /* 0x000fe20008000000 */
[----:B------:R-:W-:Y:S01]  /*4100*/  UMOV UR27, UR59 ;  /* 0x0000003b001b7c82 */ /* 0x000fe20008000000 */
[----:B------:R-:W-:Y:S01]  /*4110*/  @!P4 R2UR UR22, R14 ;  /* 0x000000000e16c2ca */ /* 0x000fe200000e0000 */
[----:B------:R-:W-:Y:S01]  /*4120*/  UMOV UR28, UR36 ;  /* 0x00000024001c7c82 */ /* 0x000fe20008000000 */
[----:B------:R-:W-:Y:S01]  /*4130*/  @!P4 R2UR UR23, R15 ;  /* 0x000000000f17c2ca */ /* 0x000fe200000e0000 */
[----:B------:R-:W-:Y:S01]  /*4140*/  @!UP3 UIADD3 UR18, UPT, UPT, UR58, 0x40, URZ ;  /* 0x000000403a12b890 */ /* 0x000fe2000fffe0ff */
[----:B------:R-:W-:Y:S01]  /*4150*/  @!P4 IMAD.X R3, RZ, RZ, R39, P0 ;  /* 0x000000ffff03c224 */ /* 0x000fe200000e0627 */
[----:B------:R-:W-:Y:S01]  /*4160*/  @!UP3 UIADD3 UR16, UPT, UPT, UR4, 0x2200, URZ ;  /* 0x000022000410b890 */ /* 0x000fe2000fffe0ff */
[----:B------:R-:W-:Y:S01]  /*4170*/  VOTEU.ALL UP0, P4 ;  /* 0x0000000000ff7886 */ /* 0x000fe20002000000 */
[----:B------:R-:W-:Y:S01]  /*4180*/  UMOV UR17, UR57 ;  /* 0x0000003900117c82 */ /* 0x000fe20008000000 */
[----:B------:R-:W-:Y:S01]  /*4190*/  UMOV UR19, UR59 ;  /* 0x0000003b00137c82 */ /* 0x000fe20008000000 */
[----:B------:R-:W-:Y:S01]  /*41a0*/  UMOV UR20, UR36 ;  /* 0x0000002400147c82 */ /* 0x000fe20008000000 */
[----:B------:R-:W-:Y:S02]  /*41b0*/  @!UP3 UIADD3 UR10, UPT, UPT, UR58, 0x60, URZ ;  /* 0x000000603a0ab890 */ /* 0x000fe4000fffe0ff */
[----:B------:R-:W-:Y:S03]  /*41c0*/  @!UP3 UIADD3 UR8, UPT, UPT, UR4, 0x3200, URZ ;  /* 0x000032000408b890 */ /* 0x000fe6000fffe0ff */
[----:B------:R1:W-:Y:S01]  /*41d0*/  @!UP2 UTMALDG.3D [UR56], [UR22], desc[UR14] ;  /* 0x00000e381600a5b4 */ /* 0x0003e20008011000 */
[----:B------:R-:W-:Y:S01]  /*41e0*/  UMOV UR9, UR57 ;  /* 0x0000003900097c82 */ /* 0x000fe20008000000 */
[----:B------:R-:W-:Y:S01]  /*41f0*/  UMOV UR11, UR59 ;  /* 0x0000003b000b7c82 */ /* 0x000fe20008000000 */
[----:B------:R-:W-:Y:S01]  /*4200*/  UMOV UR12, UR36 ;  /* 0x00000024000c7c82 */ /* 0x000fe20008000000 */
[----:B------:R-:W-:Y:S01]  /*4210*/  UPRMT UR7, UR37, 0x654, UR57 ;  /* 0x0000065425077896 */ /* 0x000fe20008000039 */
[----:B------:R1:W-:Y:S01]  /*4220*/  @!UP1 UTMALDG.3D [UR24], [UR22], desc[UR14] ;  /* 0x00000e18160095b4 */ /* 0x0003e20008011000 */
[----:B------:R-:W-:Y:S01]  /*4230*/  VOTEU.ALL UP1, P4 ;  /* 0x0000000000ff7886 */ /* 0x000fe20002020000 */
[----:B------:R1:W-:Y:S04]  /*4240*/  @!UP0 UTMALDG.3D [UR16], [UR22], desc[UR14] ;  /* 0x00000e10160085b4 */ /* 0x0003e80008011000 */
[----:B------:R1:W-:Y:S01]  /*4250*/  @!UP1 UTMALDG.3D [UR8], [UR22], desc[UR14] ;  /* 0x00000e08160095b4 */ /* 0x0003e20008011000 */
[----:B------:R1:W-:Y:S01]  /*4260*/  @!P4 SYNCS.ARRIVE.TRANS64.RED.A0TR RZ, [UR4+0x30], R0 ;  /* 0x00003000ffffc9a7 */ /* 0x0003e20008300404 */
[----:B------:R-:W-:Y:S01]  /*4270*/  SYNCS.ARRIVE.TRANS64.RED.A1T0 RZ, [UR7], RZ ;  /* 0x000000ffffff79a7 */ /* 0x000fe20008100407 */
[----:B------:R-:W2:Y:S02]  /*4280*/  SYNCS.PHASECHK.TRANS64.TRYWAIT P2, [UR4+0x58], R11 ;  /* 0x0000580bff0075a7 */ /* 0x000ea40008041104 */
[----:B-12---:R-:W-:Y:S05]  /*4290*/  @!P2 BRA `(.L_x_69) ;  /* 0x0000005800a8a947 */ /* 0x006fea0003800000 */
.L_x_150:
        /* <DEDUP_REMOVED lines=8> */
[----:B------:R-:W-:Y:S01]  /*4320*/  @!UP3 UIADD3 UR48, UPT, UPT, UR4, 0x4200, URZ ;  /* 0x000042000430b890 */ /* 0x000fe2000fffe0ff */
[----:B------:R-:W-:Y:S01]  /*4330*/  @!P4 IADD3 R37, P0, PT, R38, 0x780, RZ ;  /* 0x000007802625c810 */ /* 0x000fe20007f1e0ff */
[----:B------:R-:W-:Y:S01]  /*4340*/  UMOV UR50, UR58 ;  /* 0x0000003a00327c82 */ /* 0x000fe20008000000 */
[----:B------:R-:W-:Y:S01]  /*4350*/  UMOV UR52, UR36 ;  /* 0x0000002400347c82 */ /* 0x000fe20008000000 */
[----:B------:R-:W-:Y:S01]  /*4360*/  @!UP3 UIADD3 UR26, UPT, UPT, UR58, 0x20, URZ ;  /* 0x000000203a1ab890 */ /* 0x000fe2000fffe0ff */
[----:B------:R-:W-:Y:S01]  /*4370*/  IMAD.U32 R14, RZ, RZ, UR8 ;  /* 0x00000008ff0e7e24 */ /* 0x000fe2000f8e00ff */
[----:B------:R-:W-:Y:S01]  /*4380*/  @!UP3 UIADD3 UR24, UPT, UPT, UR4, 0x5200, URZ ;  /* 0x000052000418b890 */ /* 0x000fe2000fffe0ff */
[----:B------:R-:W-:Y:S01]  /*4390*/  IMAD.U32 R15, RZ, RZ, UR7 ;  /* 0x00000007ff0f7e24 */ /* 0x000fe2000f8e00ff */
[----:B------:R-:W-:Y:S01]  /*43a0*/  VOTEU.ALL UP1, P4 ;  /* 0x0000000000ff7886 */ /* 0x000fe20002020000 */
[----:B------:R-:W-:Y:S01]  /*43b0*/  UMOV UR25, UR49 ;  /* 0x0000003100197c82 */ /* 0x000fe20008000000 */
[----:B------:R-:W-:Y:S01]  /*43c0*/  @!P4 R2UR UR22, R14 ;  /* 0x000000000e16c2ca */ /* 0x000fe200000e0000 */
[----:B------:R-:W-:Y:S01]  /*43d0*/  UMOV UR28, UR36 ;  /* 0x00000024001c7c82 */ /* 0x000fe20008000000 */
[----:B------:R-:W-:Y:S01]  /*43e0*/  @!P4 R2UR UR23, R15 ;  /* 0x000000000f17c2ca */ /* 0x000fe200000e0000 */
[----:B------:R-:W-:Y:S01]  /*43f0*/  UMOV UR27, UR51 ;  /* 0x00000033001b7c82 */ /* 0x000fe20008000000 */
        /* <DEDUP_REMOVED lines=8> */
[----:B------:R-:W-:Y:S02]  /*4480*/  @!UP3 UIADD3 UR8, UPT, UPT, UR4, 0x7200, URZ ;  /* 0x000072000408b890 */ /* 0x000fe4000fffe0ff */
        /* <DEDUP_REMOVED lines=13> */
.L_x_152:
[----:B------:R-:W2:Y:S01]  /*4560*/  LDC.64 R16, c[0x0][0xd10] ;  /* 0x00034400ff107b82 */ /* 0x000ea20000000a00 */
[----:B------:R-:W-:Y:S01]  /*4570*/  @!P4 R2UR UR8, R37 ;  /* 0x000000002508c2ca */ /* 0x000fe200000e0000 */
[----:B------:R-:W-:Y:S01]  /*4580*/  VOTEU.ALL UP3, P4 ;  /* 0x0000000000ff7886 */ /* 0x000fe20002060000 */
[----:B------:R-:W-:Y:S01]  /*4590*/  @!P4 R2UR UR7, R20 ;  /* 0x000000001407c2ca */ /* 0x000fe200000e0000 */
[----:B------:R-:W-:Y:S01]  /*45a0*/  VOTEU.ALL UP2, P4 ;  /* 0x0000000000ff7886 */ /* 0x000fe20002040000 */
[----:B------:R-:W-:Y:S03]  /*45b0*/  UMOV UR14, 0x0 ;  /* 0x00000000000e7882 */ /* 0x000fe60000000000 */
[----:B------:R-:W3:Y:S01]  /*45c0*/  LDC.64 R14, c[0x0][0xd18] ;  /* 0x00034600ff0e7b82 */ /* 0x000ee20000000a00 */
[----:B------:R-:W-:Y:S01]  /*45d0*/  @!UP3 UIADD3 UR43, UPT, UPT, UR59, 0x40, URZ ;  /* 0x000000403b2bb890 */ /* 0x000fe2000fffe0ff */
[----:B------:R-:W-:Y:S01]  /*45e0*/  @!P4 IMAD.MOV.U32 R20, RZ, RZ, 0x4000 ;  /* 0x00004000ff14c424 */ /* 0x000fe200078e00ff */
[----:B------:R-:W-:Y:S01]  /*45f0*/  @!UP3 UIADD3 UR40, UPT, UPT, UR4, 0x8200, URZ ;  /* 0x000082000428b890 */ /* 0x000fe2000fffe0ff */
[----:B------:R-:W-:Y:S01]  /*4600*/  @P3 SHF.R.U32.HI R33, RZ, 0x10, R29 ;  /* 0x00000010ff213819 */ /* 0x000fe2000001161d */
[----:B------:R-:W-:Y:S03]  /*4610*/  UMOV UR15, 0x10000000 ;  /* 0x10000000000f7882 */ /* 0x000fe60000000000 */
[----:B-1----:R-:W1:Y:S01]  /*4620*/  @!P1 LDC R0, c[0x0][0xd20] ;  /* 0x00034800ff009b82 */ /* 0x002e620000000800 */
[----:B------:R-:W-:Y:S01]  /*4630*/  UMOV UR42, UR58 ;  /* 0x0000003a002a7c82 */ /* 0x000fe20008000000 */
[----:B------:R-:W-:Y:S01]  /*4640*/  IMAD.U32 R40, RZ, RZ, UR8 ;  /* 0x00000008ff287e24 */ /* 0x000fe2000f8e00ff */
[----:B------:R-:W-:Y:S05]  /*4650*/  UMOV UR44, UR36 ;  /* 0x00000024002c7c82 */ /* 0x000fea0008000000 */
[----:B------:R-:W4:Y:S01]  /*4660*/  @!P1 LDC R3, c[0x0][0xd0c] ;  /* 0x00034300ff039b82 */ /* 0x000f220000000800 */
[----:B------:R-:W-:Y:S01]  /*4670*/  IMAD.U32 R41, RZ, RZ, UR7 ;  /* 0x00000007ff297e24 */ /* 0x000fe2000f8e00ff */
[----:B------:R-:W-:Y:S01]  /*4680*/  @!UP3 UIADD3 UR26, UPT, UPT, UR58, 0x20, URZ ;  /* 0x000000203a1ab890 */ /* 0x000fe2000fffe0ff */
[----:B------:R-:W-:Y:S01]  /*4690*/  @!P4 R2UR UR22, R40 ;  /* 0x000000002816c2ca */ /* 0x000fe200000e0000 */
[----:B------:R-:W-:Y:S01]  /*46a0*/  @!UP3 UIADD3 UR24, UPT, UPT, UR4, 0x9200, URZ ;  /* 0x000092000418b890 */ /* 0x000fe2000fffe0ff */
[----:B------:R-:W-:Y:S01]  /*46b0*/  VIADD R35, R35, 0x1 ;  /* 0x0000000123237836 */ /* 0x000fe20000000000 */
[----:B------:R-:W-:Y:S01]  /*46c0*/  @!P4 R2UR UR23, R41 ;  /* 0x000000002917c2ca */ /* 0x000fe200000e0000 */
[----:B------:R-:W-:Y:S01]  /*46d0*/  VOTEU.ALL UP1, P4 ;  /* 0x0000000000ff7886 */ /* 0x000fe20002020000 */
[----:B------:R-:W-:Y:S01]  /*46e0*/  UMOV UR25, UR41 ;  /* 0x0000002900197c82 */ /* 0x000fe20008000000 */
[----:B------:R-:W-:Y:S01]  /*46f0*/  UMOV UR28, UR36 ;  /* 0x00000024001c7c82 */ /* 0x000fe20008000000 */
[----:B------:R-:W-:Y:S01]  /*4700*/  UMOV UR27, UR43 ;  /* 0x0000002b001b7c82 */ /* 0x000fe20008000000 */
[----:B------:R-:W-:Y:S02]  /*4710*/  @!UP3 UIADD3 UR18, UPT, UPT, UR58, 0x40, URZ ;  /* 0x000000403a12b890 */ /* 0x000fe4000fffe0ff */
[----:B------:R-:W-:Y:S01]  /*4720*/  @!UP3 UIADD3 UR16, UPT, UPT, UR4, 0xa200, URZ ;  /* 0x0000a2000410b890 */ /* 0x000fe2000fffe0ff */
[----:B------:R-:W-:Y:S01]  /*4730*/  VOTEU.ALL UP0, P4 ;  /* 0x0000000000ff7886 */ /* 0x000fe20002000000 */
[----:B------:R-:W-:Y:S01]  /*4740*/  UMOV UR17, UR41 ;  /* 0x0000002900117c82 */ /* 0x000fe20008000000 */
[----:B------:R-:W-:Y:S01]  /*4750*/  UMOV UR20, UR36 ;  /* 0x0000002400147c82 */ /* 0x000fe20008000000 */
[----:B------:R-:W-:Y:S02]  /*4760*/  UMOV UR19, UR43 ;  /* 0x0000002b00137c82 */ /* 0x000fe40008000000 */
[----:B------:R1:W-:Y:S01]  /*4770*/  @!UP2 UTMALDG.3D [UR40], [UR22], desc[UR14] ;  /* 0x00000e281600a5b4 */ /* 0x0003e20008011000 */
[----:B------:R-:W-:Y:S02]  /*4780*/  @!UP3 UIADD3 UR10, UPT, UPT, UR58, 0x60, URZ ;  /* 0x000000603a0ab890 */ /* 0x000fe4000fffe0ff */
[----:B------:R-:W-:Y:S01]  /*4790*/  @!UP3 UIADD3 UR8, UPT, UPT, UR4, 0xb200, URZ ;  /* 0x0000b2000408b890 */ /* 0x000fe2000fffe0ff */
[----:B------:R-:W-:Y:S01]  /*47a0*/  UMOV UR9, UR41 ;  /* 0x0000002900097c82 */ /* 0x000fe20008000000 */
[----:B------:R-:W-:Y:S01]  /*47b0*/  UMOV UR12, UR36 ;  /* 0x00000024000c7c82 */ /* 0x000fe20008000000 */
[----:B------:R-:W-:Y:S01]  /*47c0*/  UMOV UR11, UR43 ;  /* 0x0000002b000b7c82 */ /* 0x000fe20008000000 */
[----:B------:R1:W-:Y:S01]  /*47d0*/  @!UP1 UTMALDG.3D [UR24], [UR22], desc[UR14] ;  /* 0x00000e18160095b4 */ /* 0x0003e20008011000 */
[----:B------:R-:W-:Y:S01]  /*47e0*/  VOTEU.ALL UP1, P4 ;  /* 0x0000000000ff7886 */ /* 0x000fe20002020000 */
[----:B------:R-:W-:Y:S01]  /*47f0*/  UPRMT UR7, UR37, 0x654, UR41 ;  /* 0x0000065425077896 */ /* 0x000fe20008000029 */
[----:B--2---:R-:W-:Y:S01]  /*4800*/  @!P1 IMAD.HI.U32 R12, R13, R16, RZ ;  /* 0x000000100d0c9227 */ /* 0x004fe200078e00ff */
[----:B---3--:R-:W-:Y:S02]  /*4810*/  @!P1 ISETP.NE.AND P0, PT, R14, 0x1, PT ;  /* 0x000000010e00980c */ /* 0x008fe40003f05270 */
[----:B----4-:R-:W-:Y:S01]  /*4820*/  @!P1 ISETP.NE.AND P2, PT, R3, 0x1, PT ;  /* 0x000000010300980c */ /* 0x010fe20003f45270 */
[C---:B------:R-:W-:Y:S01]  /*4830*/  @!P1 IMAD.HI.U32 R9, R10.reuse, R15, RZ ;  /* 0x0000000f0a099227 */ /* 0x040fe200078e00ff */
[----:B------:R2:W-:Y:S02]  /*4840*/  @!UP0 UTMALDG.3D [UR16], [UR22], desc[UR14] ;  /* 0x00000e10160085b4 */ /* 0x0005e40008011000 */
[----:B------:R-:W-:Y:S02]  /*4850*/  @!P1 SHF.R.U32.HI R12, RZ, R17, R12 ;  /* 0x00000011ff0c9219 */ /* 0x000fe4000001160c */
[----:B-1----:R-:W-:Y:S02]  /*4860*/  @!P1 SHF.R.U32.HI R9, RZ, R0, R9 ;  /* 0x00000000ff099219 */ /* 0x002fe40000011609 */
[----:B------:R-:W-:Y:S01]  /*4870*/  @!P1 SEL R12, R13, R12, !P2 ;  /* 0x0000000c0d0c9207 */ /* 0x000fe20005000000 */
[----:B------:R2:W-:Y:S01]  /*4880*/  @!UP1 UTMALDG.3D [UR8], [UR22], desc[UR14] ;  /* 0x00000e08160095b4 */ /* 0x0005e20008011000 */
[----:B------:R2:W-:Y:S01]  /*4890*/  @!P4 SYNCS.ARRIVE.TRANS64.RED.A0TR RZ, [UR4+0x40], R20 ;  /* 0x00004014ffffc9a7 */ /* 0x0005e20008300404 */
[----:B------:R-:W-:Y:S05]  /*48a0*/  @!P1 SEL R9, R10, R9, !P0 ;  /* 0x000000090a099207 */ /* 0x000fea0004000000 */
[----:B------:R-:W-:Y:S02]  /*48b0*/  @!P1 IMAD.IADD R0, R9, 0x1, -R12 ;  /* 0x0000000109009824 */ /* 0x000fe400078e0a0c */
[----:B------:R-:W-:Y:S02]  /*48c0*/  @!P1 IMAD.IADD R9, R12, 0x1, -R9 ;  /* 0x000000010c099824 */ /* 0x000fe400078e0a09 */
[----:B------:R-:W-:Y:S02]  /*48d0*/  @!P1 IMAD R13, R0, R3, R13 ;  /* 0x00000003000d9224 */ /* 0x000fe400078e020d */
[----:B------:R-:W-:Y:S01]  /*48e0*/  @!P1 IMAD R10, R9, R14, R10 ;  /* 0x0000000e090a9224 */ /* 0x000fe200078e020a */
[----:B------:R-:W-:Y:S01]  /*48f0*/  SYNCS.ARRIVE.TRANS64.RED.A1T0 RZ, [UR7], RZ ;  /* 0x000000ffffff79a7 */ /* 0x000fe20008100407 */
[----:B------:R-:W1:Y:S02]  /*4900*/  SYNCS.PHASECHK.TRANS64.TRYWAIT P5, [UR4+0x68], R11 ;  /* 0x0000680bff0075a7 */ /* 0x000e6400080a1104 */
[----:B-12---:R-:W-:Y:S05]  /*4910*/  @!P5 BRA `(.L_x_71) ;  /* 0x000000540038d947 */ /* 0x006fea0003800000 */
.L_x_154:
[----:B------:R-:W-:Y:S01]  /*4920*/  @!P4 IADD3 R3, P0, PT, R38, 0x780, RZ ;  /* 0x000007802603c810 */ /* 0x000fe20007f1e0ff */
[----:B------:R-:W-:Y:S01]  /*4930*/  VOTEU.ALL UP2, P4 ;  /* 0x0000000000ff7886 */ /* 0x000fe20002040000 */
[----:B------:R-:W-:Y:S01]  /*4940*/  UMOV UR14, 0x0 ;  /* 0x00000000000e7882 */ /* 0x000fe20000000000 */
[----:B------:R-:W-:Y:S01]  /*4950*/  UMOV UR15, 0x10000000 ;  /* 0x10000000000f7882 */ /* 0x000fe20000000000 */
[----:B------:R-:W-:Y:S01]  /*4960*/  @!P4 R2UR UR8, R3 ;  /* 0x000000000308c2ca */ /* 0x000fe200000e0000 */
[----:B-1----:R-:W-:Y:S01]  /*4970*/  @!P4 IMAD.X R0, RZ, RZ, R39, P0 ;  /* 0x000000ffff00c224 */ /* 0x002fe200000e0627 */
[----:B------:R-:W-:Y:S01]  /*4980*/  UMOV UR34, UR58 ;  /* 0x0000003a00227c82 */ /* 0x000fe20008000000 */
[----:B------:R-:W-:Y:S01]  /*4990*/  VOTEU.ALL UP1, P4 ;  /* 0x0000000000ff7886 */ /* 0x000fe20002020000 */
[----:B------:R-:W-:Y:S01]  /*49a0*/  UMOV UR12, UR36 ;  /* 0x00000024000c7c82 */ /* 0x000fe20008000000 */
[----:B------:R-:W-:Y:S01]  /*49b0*/  VOTEU.ALL UP3, P4 ;  /* 0x0000000000ff7886 */ /* 0x000fe20002060000 */
[----:B------:R-:W-:Y:S01]  /*49c0*/  @!P4 R2UR UR7, R0 ;  /* 0x000000000007c2ca */ /* 0x000fe200000e0000 */
[----:B------:R-:W-:Y:S01]  /*49d0*/  VOTEU.ALL UP0, P4 ;  /* 0x0000000000ff7886 */ /* 0x000fe20002000000 */
[----:B------:R-:W-:Y:S01]  /*49e0*/  UMOV UR28, UR36 ;  /* 0x00000024001c7c82 */ /* 0x000fe20008000000 */
[----:B------:R-:W-:Y:S01]  /*49f0*/  UMOV UR20, UR36 ;  /* 0x0000002400147c82 */ /* 0x000fe20008000000 */
[----:B------:R-:W-:Y:S01]  /*4a00*/  @!UP3 UIADD3 UR33, UPT, UPT, UR4, 0x48, URZ ;  /* 0x000000480421b890 */ /* 0x000fe2000fffe0ff */
[----:B------:R-:W-:Y:S01]  /*4a10*/  IMAD.IADD R0, R13, 0x1, R92 ;  /* 0x000000010d007824 */ /* 0x000fe200078e025c */
[----:B------:R-:W-:Y:S01]  /*4a20*/  @!UP3 UIADD3 UR35, UPT, UPT, UR59, 0x60, URZ ;  /* 0x000000603b23b890 */ /* 0x000fe2000fffe0ff */
[----:B------:R-:W-:Y:S01]  /*4a30*/  IMAD.U32 R14, RZ, RZ, UR8 ;  /* 0x00000008ff0e7e24 */ /* 0x000fe2000f8e00ff */
[----:B------:R-:W-:Y:S01]  /*4a40*/  @!UP3 UIADD3 UR32, UPT, UPT, UR4, 0xc200, URZ ;  /* 0x0000c2000420b890 */ /* 0x000fe2000fffe0ff */
[----:B------:R-:W-:Y:S01]  /*4a50*/  ISETP.NE.AND P0, PT, R35, 0x2, PT ;  /* 0x000000022300780c */ /* 0x000fe20003f05270 */
[----:B------:R-:W-:Y:S01]  /*4a60*/  @!UP3 UIADD3 UR10, UPT, UPT, UR58, 0x20, URZ ;  /* 0x000000203a0ab890 */ /* 0x000fe2000fffe0ff */
[----:B------:R-:W-:Y:S01]  /*4a70*/  LOP3.LUT R36, R36, 0x1, RZ, 0x3c, !PT ;  /* 0x0000000124247812 */ /* 0x000fe200078e3cff */
[----:B------:R-:W-:Y:S01]  /*4a80*/  @!UP3 UIADD3 UR8, UPT, UPT, UR4, 0xd200, URZ ;  /* 0x0000d2000408b890 */ /* 0x000fe2000fffe0ff */
[----:B------:R-:W-:Y:S01]  /*4a90*/  IMAD.U32 R15, RZ, RZ, UR7 ;  /* 0x00000007ff0f7e24 */ /* 0x000fe2000f8e00ff */
[----:B------:R-:W-:Y:S01]  /*4aa0*/  @!P4 R2UR UR22, R14 ;  /* 0x000000000e16c2ca */ /* 0x000fe200000e0000 */
[----:B------:R-:W-:Y:S01]  /*4ab0*/  UMOV UR9, UR33 ;  /* 0x0000002100097c82 */ /* 0x000fe20008000000 */
[----:B------:R-:W-:Y:S01]  /*4ac0*/  UMOV UR11, UR35 ;  /* 0x00000023000b7c82 */ /* 0x000fe20008000000 */
[----:B------:R-:W-:Y:S01]  /*4ad0*/  @!UP3 UIADD3 UR26, UPT, UPT, UR58, 0x40, URZ ;  /* 0x000000403a1ab890 */ /* 0x000fe2000fffe0ff */
[----:B------:R-:W-:Y:S01]  /*4ae0*/  @!P4 R2UR UR23, R15 ;  /* 0x000000000f17c2ca */ /* 0x000fe200000e0000 */
[----:B------:R-:W-:Y:S01]  /*4af0*/  @!UP3 UIADD3 UR24, UPT, UPT, UR4, 0xe200, URZ ;  /* 0x0000e2000418b890 */ /* 0x000fe2000fffe0ff */
[----:B------:R-:W-:Y:S01]  /*4b00*/  SEL R3, RZ, 0x1, P0 ;  /* 0x00000001ff037807 */ /* 0x000fe20000000000 */
[----:B------:R-:W-:Y:S01]  /*4b10*/  UMOV UR25, UR33 ;  /* 0x0000002100197c82 */ /* 0x000fe20008000000 */
[----:B------:R-:W-:Y:S01]  /*4b20*/  UMOV UR27, UR35 ;  /* 0x00000023001b7c82 */ /* 0x000fe20008000000 */
[----:B------:R-:W-:Y:S01]  /*4b30*/  @!UP3 UIADD3 UR18, UPT, UPT, UR58, 0x60, URZ ;  /* 0x000000603a12b890 */ /* 0x000fe2000fffe0ff */
[----:B------:R-:W-:Y:S01]  /*4b40*/  LOP3.LUT R34, R34, R3, RZ, 0x3c, !PT ;  /* 0x0000000322227212 */ /* 0x000fe200078e3cff */
[----:B------:R-:W-:Y:S01]  /*4b50*/  @!UP3 UIADD3 UR16, UPT, UPT, UR4, 0xf200, URZ ;  /* 0x0000f2000410b890 */ /* 0x000fe2000fffe0ff */
[----:B------:R-:W-:Y:S01]  /*4b60*/  IMAD.IADD R20, R10, 0x1, R81 ;  /* 0x000000010a147824 */ /* 0x000fe200078e0251 */
[----:B------:R-:W-:Y:S01]  /*4b70*/  UMOV UR17, UR33 ;  /* 0x0000002100117c82 */ /* 0x000fe20008000000 */
[----:B------:R-:W-:Y:S01]  /*4b80*/  UMOV UR19, UR35 ;  /* 0x0000002300137c82 */ /* 0x000fe20008000000 */
[----:B------:R-:W-:Y:S02]  /*4b90*/  SEL R35, R35, RZ, P0 ;  /* 0x000000ff23237207 */ /* 0x000fe40000000000 */
[----:B------:R1:W-:Y:S01]  /*4ba0*/  @!UP2 UTMALDG.3D [UR32], [UR22], desc[UR14] ;  /* 0x00000e201600a5b4 */ /* 0x0003e20008011000 */
[----:B------:R2:W-:Y:S01]  /*4bb0*/  @!UP1 UTMALDG.3D [UR8], [UR22], desc[UR14] ;  /* 0x00000e08160095b4 */ /* 0x0005e20008011000 */
[----:B------:R-:W-:Y:S01]  /*4bc0*/  VOTEU.ALL UP1, P4 ;  /* 0x0000000000ff7886 */ /* 0x000fe20002020000 */
[----:B------:R4:W-:Y:S04]  /*4bd0*/  @!UP0 UTMALDG.3D [UR24], [UR22], desc[UR14] ;  /* 0x00000e18160085b4 */ /* 0x0009e80008011000 */
[----:B------:R4:W-:Y:S01]  /*4be0*/  @!UP1 UTMALDG.3D [UR16], [UR22], desc[UR14] ;  /* 0x00000e10160095b4 */ /* 0x0009e20008011000 */
[----:B------:R4:W-:Y:S01]  /*4bf0*/  @!P4 SYNCS.ARRIVE.TRANS64.RED.A0TR RZ, [UR4+0x48], R32 ;  /* 0x00004820ffffc9a7 */ /* 0x0009e20008300404 */
[----:B------:R-:W-:Y:S01]  /*4c00*/  UPLOP3.LUT UP1, UPT, UPT, UPT, UPT, 0x80, 0x8 ;  /* 0x000000000008789c */ /* 0x000fe20003f2f070 */
[----:B-1----:R-:W-:Y:S01]  /*4c10*/  @P3 R2UR UR36, R33 ;  /* 0x00000000212432ca */ /* 0x002fe200000e0000 */
[----:B------:R-:W-:Y:S01]  /*4c20*/  SYNCS.ARRIVE.TRANS64.RED.A1T0 RZ, [UR5], RZ ;  /* 0x000000ffffff79a7 */ /* 0x000fe20008100405 */
[----:B--2---:R-:W-:Y:S01]  /*4c30*/  R2UR UR11, R0 ;  /* 0x00000000000b72ca */ /* 0x004fe200000e0000 */
[----:B------:R-:W-:Y:S03]  /*4c40*/  @!UPT UIADD3 URZ, UPT, UPT, URZ, URZ, URZ ;  /* 0x000000fffffff290 */ /* 0x000fe6000fffe0ff */
[----:B------:R-:W-:Y:S11]  /*4c50*/  @P3 BRA `(.L_x_72) ;  /* 0xffffffec004c3947 */ /* 0x000ff6000383ffff */
[----:B------:R-:W-:-:S04]  /*4c60*/  SHF.L.U32 R3, R36, 0x1f, RZ ;  /* 0x0000001f24037819 */ /* 0x000fc800000006ff */
[----:B------:R-:W1:Y:S02]  /*4c70*/  SYNCS.PHASECHK.TRANS64.TRYWAIT P0, [UR4+0x50], R3 ;  /* 0x00005003ff0075a7 */ /* 0x000e640008001104 */
[----:B-1----:R-:W-:Y:S05]  /*4c80*/  @!P0 BRA `(.L_x_73) ;  /* 0x0000005000748947 */ /* 0x002fea0003800000 */
.L_x_156:
[----:B------:R-:W2:Y:S02]  /*4c90*/  SYNCS.PHASECHK.TRANS64.TRYWAIT P0, [UR4+0x58], R3 ;  /* 0x00005803ff0075a7 */ /* 0x000ea40008001104 */
[----:B--2---:R-:W-:Y:S05]  /*4ca0*/  @!P0 BRA `(.L_x_74) ;  /* 0x0000005000848947 */ /* 0x004fea0003800000 */
.L_x_158:
[----:B------:R-:W2:Y:S02]  /*4cb0*/  SYNCS.PHASECHK.TRANS64.TRYWAIT P0, [UR4+0x60], R3 ;  /* 0x00006003ff0075a7 */ /* 0x000ea40008001104 */
[----:B--2---:R-:W-:Y:S05]  /*4cc0*/  @!P0 BRA `(.L_x_75) ;  /* 0x0000005000948947 */ /* 0x004fea0003800000 */
.L_x_160:
[----:B-1----:R-:W-:-:S07]  /*4cd0*/  MOV R0, UR4 ;  /* 0x0000000400007c02 */ /* 0x002fce0008000f00 */
.L_x_76:
[----:B-1----:R-:W-:-:S04]  /*4ce0*/  SHF.L.U32 R3, R36, 0x1f, RZ ;  /* 0x0000001f24037819 */ /* 0x002fc800000006ff */
[----:B------:R1:W2:Y:S03]  /*4cf0*/  SYNCS.PHASECHK.TRANS64.TRYWAIT P0, [R0+URZ+0x68], R3 ;  /* 0x00006803000075a7 */ /* 0x0002a600080011ff */
[----:B--2---:R-:W-:Y:S05]  /*4d00*/  @!P0 NANOSLEEP.SYNCS 0x989680 ;  /* 0x009896800000895d */ /* 0x004fea0003900000 */
[----:B------:R-:W2:Y:S02]  /*4d10*/  @!P0 SYNCS.PHASECHK.TRANS64 P0, [R0+URZ+0x68], R3 ;  /* 0x00006803000085a7 */ /* 0x000ea400080010ff */
[----:B--2-4-:R-:W-:Y:S05]  /*4d20*/  @P0 EXIT ;  /* 0x000000000000094d */ /* 0x014fea0003800000 */
[----:B------:R-:W-:Y:S05]  /*4d30*/  BRA `(.L_x_76) ;  /* 0xfffffffc00e87947 */ /* 0x000fea000383ffff */
.L_x_61:
[----:B------:R-:W-:-:S06]  /*4d40*/  UISETP.GE.AND UP0, UPT, UR8, 0x4, UPT ;  /* 0x000000040800788c */ /* 0x000fcc000bf06270 */
[----:B------:R-:W-:-:S13]  /*4d50*/  PLOP3.LUT P0, PT, PT, PT, UP0, 0x80, 0x8 ;  /* 0x000000000008781c */ /* 0x000fda0003f0f008 */
[----:B------:R-:W-:Y:S05]  /*4d60*/  @!P0 EXIT ;  /* 0x000000000000894d */ /* 0x000fea0003800000 */
[----:B------:R-:W-:Y:S01]  /*4d70*/  BAR.SYNC.DEFER_BLOCKING 0x6, 0xa0 ;  /* 0x0182800000007b1d */ /* 0x000fe20000010000 */
[C---:B------:R-:W-:Y:S01]  /*4d80*/  IMAD.SHL.U32 R4, R107.reuse, 0x4, RZ ;  /* 0x000000046b047824 */ /* 0x040fe200078e00ff */
[C---:B------:R-:W-:Y:S01]  /*4d90*/  R2P PR, R107.reuse, 0x18 ;  /* 0x000000186b007804 */ /* 0x040fe20000000000 */
[C---:B------:R-:W-:Y:S02]  /*4da0*/  IMAD.SHL.U32 R101, R107.reuse, 0x80, RZ ;  /* 0x000000806b657824 */ /* 0x040fe400078e00ff */
[----:B------:R-:W-:Y:S01]  /*4db0*/  HFMA2 R106, -RZ, RZ, 0, 9.5367431640625e-06 ;  /* 0x000000a0ff6a7431 */ /* 0x000fe200000001ff */
[----:B------:R-:W-:Y:S01]  /*4dc0*/  SHF.L.U32 R45, R107, 0x10, RZ ;  /* 0x000000106b2d7819 */ /* 0x000fe200000006ff */
[----:B------:R-:W-:Y:S01]  /*4dd0*/  UMOV UR46, 0x400 ;  /* 0x00000400002e7882 */ /* 0x000fe20000000000 */
[----:B------:R-:W1:Y:S01]  /*4de0*/  LDC R97, c[0x0][0x370] ;  /* 0x0000dc00ff617b82 */ /* 0x000e620000000800 */
[----:B------:R-:W-:Y:S01]  /*4df0*/  ULEA UR46, UR37, UR46, 0x18 ;  /* 0x0000002e252e7291 */ /* 0x000fe2000f8ec0ff */
[----:B------:R-:W-:Y:S01]  /*4e00*/  LOP3.LUT R101, R101, 0x307c, R4, 0xc8, !PT ;  /* 0x0000307c65657812 */ /* 0x000fe200078ec804 */
[----:B------:R-:W-:Y:S01]  /*4e10*/  HFMA2 R111, -RZ, RZ, 0, 0 ;  /* 0x00000000ff6f7431 */ /* 0x000fe200000001ff */
[----:B------:R-:W-:Y:S01]  /*4e20*/  LOP3.LUT R45, R45, 0x600000, RZ, 0xc0, !PT ;  /* 0x006000002d2d7812 */ /* 0x000fe200078ec0ff */
[----:B------:R-:W-:Y:S01]  /*4e30*/  UIADD3 UR4, UPT, UPT, UR46, 0x200, URZ ;  /* 0x000002002e047890 */ /* 0x000fe2000fffe0ff */
[----:B------:R-:W-:Y:S01]  /*4e40*/  LOP3.LUT R107, R107, 0x60, RZ, 0xc0, !PT ;  /* 0x000000606b6b7812 */ /* 0x000fe200078ec0ff */
[----:B------:R-:W-:Y:S01]  /*4e50*/  VIADD R95, R101, UR46 ;  /* 0x0000002e655f7c36 */ /* 0x000fe20008000000 */
[----:B------:R-:W2:Y:S01]  /*4e60*/  LDC R42, c[0x0][0xd0c] ;  /* 0x00034300ff2a7b82 */ /* 0x000ea20000000800 */
[----:B------:R-:W-:Y:S01]  /*4e70*/  IMAD.MOV.U32 R105, RZ, RZ, 0x1 ;  /* 0x00000001ff697424 */ /* 0x000fe200078e00ff */
[----:B------:R-:W-:Y:S01]  /*4e80*/  MOV R44, RZ ;  /* 0x000000ff002c7202 */ /* 0x000fe20000000f00 */
[C---:B------:R-:W-:Y:S01]  /*4e90*/  VIADD R3, R95.reuse, 0x200 ;  /* 0x000002005f037836 */ /* 0x040fe20000000000 */
[----:B------:R-:W-:Y:S01]  /*4ea0*/  IADD3 R99, PT, PT, R95, 0x340, RZ ;  /* 0x000003405f637810 */ /* 0x000fe20007ffe0ff */
[----:B------:R-:W-:Y:S01]  /*4eb0*/  IMAD.MOV.U32 R104, RZ, RZ, RZ ;  /* 0x000000ffff687224 */ /* 0x000fe200078e00ff */
[----:B------:R-:W-:Y:S01]  /*4ec0*/  SEL R106, R106, 0x60, !P3 ;  /* 0x000000606a6a7807 */ /* 0x000fe20005800000 */
[----:B------:R-:W-:Y:S01]  /*4ed0*/  @P4 VIADD R99, R3, 0xc0 ;  /* 0x000000c003634836 */ /* 0x000fe20000000000 */
[----:B------:R-:W4:Y:S01]  /*4ee0*/  LDC R94, c[0x0][0xd20] ;  /* 0x00034800ff5e7b82 */ /* 0x000f220000000800 */
[----:B------:R-:W3:Y:S01]  /*4ef0*/  LDS R0, [UR46+0x110] ;  /* 0x0001102eff007984 */ /* 0x000ee20008000800 */
[----:B------:R-:W-:Y:S01]  /*4f00*/  IMAD.MOV.U32 R103, RZ, RZ, RZ ;  /* 0x000000ffff677224 */ /* 0x000fe200078e00ff */
[----:B------:R-:W-:Y:S01]  /*4f10*/  MOV R100, UR4 ;  /* 0x0000000400647c02 */ /* 0x000fe20008000f00 */
[----:B------:R-:W1:Y:S04]  /*4f20*/  LDCU.64 UR50, c[0x0][0x348] ;  /* 0x00006900ff3277ac */ /* 0x000e680008000a00 */
[----:B------:R-:W1:Y:S01]  /*4f30*/  LDC R40, c[0x0][0xd30] ;  /* 0x00034c00ff287b82 */ /* 0x000e620000000800 */
[----:B------:R-:W1:Y:S01]  /*4f40*/  LDCU.64 UR44, c[0x0][0xa88] ;  /* 0x00015100ff2c77ac */ /* 0x000e620008000a00 */
[----:B------:R-:W-:Y:S01]  /*4f50*/  UMOV UR47, URZ ;  /* 0x000000ff002f7c82 */ /* 0x000fe20008000000 */
[----:B------:R-:W-:-:S05]  /*4f60*/  UMOV UR48, URZ ;  /* 0x000000ff00307c82 */ /* 0x000fca0008000000 */
[----:B------:R-:W1:Y:S08]  /*4f70*/  LDC.64 R86, c[0x0][0xa88] ;  /* 0x0002a200ff567b82 */ /* 0x000e700000000a00 */
[----:B------:R-:W1:Y:S08]  /*4f80*/  LDC.64 R90, c[0x0][0xd10] ;  /* 0x00034400ff5a7b82 */ /* 0x000e700000000a00 */
[----:B------:R-:W1:Y:S08]  /*4f90*/  LDC.64 R38, c[0x0][0xd18] ;  /* 0x00034600ff267b82 */ /* 0x000e700000000a00 */
[----:B------:R-:W1:Y:S01]  /*4fa0*/  LDC.64 R36, c[0x0][0xd28] ;  /* 0x00034a00ff247b82 */ /* 0x000e620000000a00 */
[----:B---3--:R-:W-:-:S07]  /*4fb0*/  IMAD.IADD R45, R0, 0x1, R45 ;  /* 0x00000001002d7824 */ /* 0x008fce00078e022d */
[----:B------:R-:W3:Y:S08]  /*4fc0*/  LDC.64 R88, c[0x0][0xa90] ;  /* 0x0002a400ff587b82 */ /* 0x000ef00000000a00 */
[----:B------:R-:W1:Y:S08]  /*4fd0*/  LDC.64 R84, c[0x0][0xab0] ;  /* 0x0002ac00ff547b82 */ /* 0x000e700000000a00 */
[----:B------:R-:W1:Y:S08]  /*4fe0*/  LDC.64 R82, c[0x0][0xaa8] ;  /* 0x0002aa00ff527b82 */ /* 0x000e700000000a00 */
[----:B--2-4-:R-:W1:Y:S02]  /*4ff0*/  LDC R96, c[0x0][0x374] ;  /* 0x0000dd00ff607b82 */ /* 0x014e640000000800 */
.L_x_120:
[----:B------:R-:W-:Y:S02]  /*5000*/  LEA R0, R111, UR46, 0x3 ;  /* 0x0000002e6f007c11 */ /* 0x000fe4000f8e18ff */
[----:B------:R-:W-:Y:S02]  /*5010*/  SHF.L.U32 R3, R103, 0x1f, RZ ;  /* 0x0000001f67037819 */ /* 0x000fe400000006ff */
[----:B------:R-:W-:Y:S02]  /*5020*/  LEA R16, R111, UR46, 0x4 ;  /* 0x0000002e6f107c11 */ /* 0x000fe4000f8e20ff */
[----:B--2---:R-:W2:Y:S02]  /*5030*/  SYNCS.PHASECHK.TRANS64.TRYWAIT P0, [R0+URZ+0x80], R3 ;  /* 0x00008003000075a7 */ /* 0x004ea400080011ff */
[----:B--2---:R-:W-:Y:S05]  /*5040*/  @!P0 BRA `(.L_x_77) ;  /* 0x0000004c00cc8947 */ /* 0x004fea0003800000 */
.L_x_161:
[----:B------:R-:W4:Y:S01]  /*5050*/  LDC.64 R14, c[0x0][0xd10] ;  /* 0x00034400ff0e7b82 */ /* 0x000f220000000a00 */
[----:B------:R-:W3:Y:S01]  /*5060*/  LDS.128 R16, [R16+0xf0] ;  /* 0x0000f00010107984 */ /* 0x000ee20000000c00 */
[----:B-1----:R-:W-:Y:S01]  /*5070*/  ISETP.NE.AND P1, PT, R40, 0x1, PT ;  /* 0x000000012800780c */ /* 0x002fe20003f25270 */
[----:B--2---:R-:W-:Y:S01]  /*5080*/  VIADD R0, R0, 0x90 ;  /* 0x0000009000007836 */ /* 0x004fe20000000000 */
[----:B------:R-:W-:Y:S04]  /*5090*/  ISETP.GE.AND P0, PT, R2, 0x1, PT ;  /* 0x000000010200780c */ /* 0x000fe80003f06270 */
[----:B------:R-:W1:Y:S01]  /*50a0*/  LDC.64 R12, c[0x0][0xd18] ;  /* 0x00034600ff0c7b82 */ /* 0x000e620000000a00 */
[----:B------:R-:W-:Y:S01]  /*50b0*/  PRMT R0, RZ, 0x654, R0 ;  /* 0x00000654ff007816 */ /* 0x000fe20000000000 */
[----:B------:R-:W-:Y:S01]  /*50c0*/  @!PT LDS RZ, [RZ] ;  /* 0x00000000fffff984 */ /* 0x000fe20000000800 */
[----:B------:R-:W-:Y:S01]  /*50d0*/  @!PT LDS RZ, [RZ] ;  /* 0x00000000fffff984 */ /* 0x000fe20000000800 */
[----:B------:R-:W-:Y:S01]  /*50e0*/  @!PT LDS RZ, [RZ] ;  /* 0x00000000fffff984 */ /* 0x000fe20000000800 */
[----:B------:R-:W-:Y:S01]  /*50f0*/  @!PT LDS RZ, [RZ] ;  /* 0x00000000fffff984 */ /* 0x000fe20000000800 */
[----:B------:R2:W-:Y:S06]  /*5100*/  MEMBAR.ALL.CTA ;  /* 0x0000000000007992 */ /* 0x0005ec0000008000 */
[----:B--2---:R-:W2:Y:S01]  /*5110*/  FENCE.VIEW.ASYNC.S ;  /* 0x00000000000073c6 */ /* 0x004ea20000000000 */
[----:B------:R-:W1:Y:S08]  /*5120*/  @!P1 LDC R11, c[0x0][0xd20] ;  /* 0x00034800ff0b9b82 */ /* 0x000e700000000800 */
[----:B------:R-:W1:Y:S01]  /*5130*/  @!P1 LDC R10, c[0x0][0xd0c] ;  /* 0x00034300ff0a9b82 */ /* 0x000e620000000800 */
[----:B--2---:R2:W-:Y:S01]  /*5140*/  SYNCS.ARRIVE.TRANS64.RED.A1T0 RZ, [R0+URZ], RZ ;  /* 0x000000ff00ff79a7 */ /* 0x0045e200081004ff */
[----:B---3--:R-:W-:Y:S04]  /*5150*/  LOP3.LUT P4, RZ, R18, 0x1, RZ, 0xc0, !PT ;  /* 0x0000000112ff7812 */ /* 0x008fe8000788c0ff */
[----:B------:R-:W-:Y:S09]  /*5160*/  P2R R108, PR, RZ, 0x10 ;  /* 0x00000010ff6c7803 */ /* 0x000ff20000000000 */
[----:B------:R-:W-:Y:S02]  /*5170*/  @P4 MOV R43, R16 ;  /* 0x00000010002b4202 */ /* 0x000fe40000000f00 */
[----:B------:R-:W-:Y:S01]  /*5180*/  @P4 LOP3.LUT R41, R17, 0xffff, RZ, 0xc0, !PT ;  /* 0x0000ffff11294812 */ /* 0x000fe200078ec0ff */
[----:B--2-4-:R-:W-:Y:S06]  /*5190*/  @!P0 BRA `(.L_x_78) ;  /* 0x0000000000a48947 */ /* 0x014fec0003800000 */
[----:B------:R-:W-:Y:S01]  /*51a0*/  IMAD.HI.U32 R21, R96, R39, RZ ;  /* 0x0000002760157227 */ /* 0x000fe200078e00ff */
[----:B------:R-:W-:Y:S02]  /*51b0*/  ISETP.NE.AND P0, PT, R38, 0x1, PT ;  /* 0x000000012600780c */ /* 0x000fe40003f05270 */
[----:B------:R-:W-:Y:S01]  /*51c0*/  ISETP.NE.AND P2, PT, R2, 0x1, PT ;  /* 0x000000010200780c */ /* 0x000fe20003f45270 */
[----:B------:R-:W-:Y:S01]  /*51d0*/  IMAD.HI.U32 R22, R97, R90, RZ ;  /* 0x0000005a61167227 */ /* 0x000fe200078e00ff */
[----:B------:R-:W-:Y:S02]  /*51e0*/  SHF.R.U32.HI R21, RZ, R94, R21 ;  /* 0x0000005eff157219 */ /* 0x000fe40000011615 */
[----:B------:R-:W-:Y:S01]  /*51f0*/  ISETP.NE.AND P3, PT, R42, 0x1, PT ;  /* 0x000000012a00780c */ /* 0x000fe20003f65270 */
[----:B------:R-:W-:Y:S01]  /*5200*/  IMAD.HI.U32 R26, R43, R90, RZ ;  /* 0x0000005a2b1a7227 */ /* 0x000fe200078e00ff */
[----:B------:R-:W-:Y:S02]  /*5210*/  SHF.R.U32.HI R22, RZ, R91, R22 ;  /* 0x0000005bff167219 */ /* 0x000fe40000011616 */
[----:B------:R-:W-:Y:S01]  /*5220*/  SEL R3, R96, R21, !P0 ;  /* 0x0000001560037207 */ /* 0x000fe20004000000 */
[----:B------:R-:W-:Y:S01]  /*5230*/  IMAD.HI.U32 R21, R41, R39, RZ ;  /* 0x0000002729157227 */ /* 0x000fe200078e00ff */
[----:B------:R-:W-:Y:S02]  /*5240*/  SEL R7, R97, R22, !P3 ;  /* 0x0000001661077207 */ /* 0x000fe40005800000 */
[----:B------:R-:W-:Y:S01]  /*5250*/  SHF.R.U32.HI R26, RZ, R91, R26 ;  /* 0x0000005bff1a7219 */ /* 0x000fe2000001161a */
[-C--:B------:R-:W-:Y:S04]  /*5260*/  IMAD.HI.U32 R22, R3, R36.reuse, RZ ;  /* 0x0000002403167227 */ /* 0x080fe800078e00ff */
[----:B------:R-:W-:Y:S01]  /*5270*/  IMAD.HI.U32 R24, R7, R36, RZ ;  /* 0x0000002407187227 */ /* 0x000fe200078e00ff */
[-C--:B------:R-:W-:Y:S02]  /*5280*/  @P2 SHF.R.U32.HI R3, RZ, R37.reuse, R22 ;  /* 0x00000025ff032219 */ /* 0x080fe40000011616 */
[----:B------:R-:W-:Y:S02]  /*5290*/  SHF.R.U32.HI R22, RZ, R94, R21 ;  /* 0x0000005eff167219 */ /* 0x000fe40000011615 */
[----:B------:R-:W-:Y:S01]  /*52a0*/  @P2 SHF.R.U32.HI R7, RZ, R37, R24 ;  /* 0x00000025ff072219 */ /* 0x000fe20000011618 */
[C---:B------:R-:W-:Y:S01]  /*52b0*/  IMAD R4, R2.reuse, R3, RZ ;  /* 0x0000000302047224 */ /* 0x040fe200078e02ff */
[----:B------:R-:W-:Y:S02]  /*52c0*/  SEL R5, R41, R22, !P0 ;  /* 0x0000001629057207 */ /* 0x000fe40004000000 */
[----:B------:R-:W-:Y:S01]  /*52d0*/  SEL R3, R43, R26, !P3 ;  /* 0x0000001a2b037207 */ /* 0x000fe20005800000 */
[----:B------:R-:W-:Y:S01]  /*52e0*/  IMAD R6, R2, R7, RZ ;  /* 0x0000000702067224 */ /* 0x000fe200078e02ff */
[C---:B------:R-:W-:Y:S01]  /*52f0*/  ISETP.GE.AND P0, PT, R5.reuse, R4, PT ;  /* 0x000000040500720c */ /* 0x040fe20003f06270 */
[----:B------:R-:W-:Y:S03]  /*5300*/  IMAD.HI.U32 R8, R5, R36, RZ ;  /* 0x0000002405087227 */ /* 0x000fe600078e00ff */
[----:B------:R-:W-:Y:S01]  /*5310*/  ISETP.GE.OR P0, PT, R3, R6, P0 ;  /* 0x000000060300720c */ /* 0x000fe20000706670 */
[----:B------:R-:W-:Y:S01]  /*5320*/  IMAD.MOV R6, RZ, RZ, -R3 ;  /* 0x000000ffff067224 */ /* 0x000fe200078e0a03 */
[-C--:B------:R-:W-:Y:S03]  /*5330*/  SHF.R.U32.HI R8, RZ, R37.reuse, R8 ;  /* 0x00000025ff087219 */ /* 0x080fe60000011608 */
[----:B------:R-:W-:Y:S01]  /*5340*/  IMAD R43, R42, R6, R43 ;  /* 0x000000062a2b7224 */ /* 0x000fe200078e022b */
[----:B------:R-:W-:Y:S05]  /*5350*/  SEL R9, R5, R8, !P2 ;  /* 0x0000000805097207 */ /* 0x000fea0005000000 */
[----:B------:R-:W-:Y:S02]  /*5360*/  IMAD.MOV R8, RZ, RZ, -R9 ;  /* 0x000000ffff087224 */ /* 0x000fe400078e0a09 */
[C---:B------:R-:W-:Y:S04]  /*5370*/  @!P0 IMAD.HI.U32 R4, R3.reuse, R36, RZ ;  /* 0x0000002403048227 */ /* 0x040fe800078e00ff */
[----:B------:R-:W-:Y:S01]  /*5380*/  IMAD R8, R2, R8, R5 ;  /* 0x0000000802087224 */ /* 0x000fe200078e0205 */
[----:B------:R-:W-:Y:S04]  /*5390*/  @!P0 SHF.R.U32.HI R4, RZ, R37, R4 ;  /* 0x00000025ff048219 */ /* 0x000fe80000011604 */
[----:B------:R-:W-:Y:S02]  /*53a0*/  @!P0 SEL R0, R3, R4, !P2 ;  /* 0x0000000403008207 */ /* 0x000fe40005000000 */
[----:B------:R-:W-:Y:S02]  /*53b0*/  IADD3 R4, PT, PT, -R5, RZ, RZ ;  /* 0x000000ff05047210 */ /* 0x000fe40007ffe1ff */
[----:B------:R-:W-:Y:S01]  /*53c0*/  @!P0 IADD3 R9, PT, PT, R9, -R0, RZ ;  /* 0x8000000009098210 */ /* 0x000fe20007ffe0ff */
[----:B------:R-:W-:Y:S02]  /*53d0*/  @!P0 IMAD R0, R7, R8, R0 ;  /* 0x0000000807008224 */ /* 0x000fe400078e0200 */
[----:B------:R-:W-:Y:S02]  /*53e0*/  IMAD R41, R38, R4, R41 ;  /* 0x0000000426297224 */ /* 0x000fe400078e0229 */
[----:B------:R-:W-:Y:S02]  /*53f0*/  @!P0 IMAD R5, R9, R2, R3 ;  /* 0x0000000209058224 */ /* 0x000fe400078e0203 */
[----:B------:R-:W-:Y:S04]  /*5400*/  @!P0 IMAD.MOV.U32 R3, RZ, RZ, R0 ;  /* 0x000000ffff038224 */ /* 0x000fe800078e0000 */
[----:B------:R-:W-:Y:S02]  /*5410*/  IMAD R43, R3, R42, R43 ;  /* 0x0000002a032b7224 */ /* 0x000fe400078e022b */
[----:B------:R-:W-:Y:S07]  /*5420*/  IMAD R41, R5, R38, R41 ;  /* 0x0000002605297224 */ /* 0x000fee00078e0229 */
.L_x_78:
[----:B-1----:R-:W-:Y:S01]  /*5430*/  @!P1 ISETP.NE.AND P0, PT, R12, 0x1, PT ;  /* 0x000000010c00980c */ /* 0x002fe20003f05270 */
[----:B------:R-:W-:Y:S01]  /*5440*/  @!P1 IMAD.HI.U32 R4, R41, R13, RZ ;  /* 0x0000000d29049227 */ /* 0x000fe200078e00ff */
[----:B------:R-:W-:Y:S01]  /*5450*/  R2UR UR42, R20 ;  /* 0x00000000142a72ca */ /* 0x000fe200000e0000 */
[----:B------:R-:W-:Y:S01]  /*5460*/  USHF.L.U32 UR41, UR11, 0x7, URZ ;  /* 0x000000070b297899 */ /* 0x000fe200080006ff */
[----:B------:R-:W-:Y:S01]  /*5470*/  @!P1 ISETP.NE.AND P2, PT, R10, 0x1, PT ;  /* 0x000000010a00980c */ /* 0x000fe20003f45270 */
[----:B------:R-:W-:Y:S01]  /*5480*/  @!P1 IMAD.HI.U32 R0, R43, R14, RZ ;  /* 0x0000000e2b009227 */ /* 0x000fe200078e00ff */
[----:B------:R-:W-:Y:S01]  /*5490*/  @!P1 SHF.R.U32.HI R4, RZ, R11, R4 ;  /* 0x0000000bff049219 */ /* 0x000fe20000011604 */
[----:B------:R-:W-:Y:S01]  /*54a0*/  BSSY.RECONVERGENT B6, `(.L_x_79) ;  /* 0x000002c000067945 */ /* 0x000fe20003800200 */
[----:B------:R-:W-:Y:S01]  /*54b0*/  @P4 SHF.R.U32.HI R102, RZ, 0x10, R17 ;  /* 0x00000010ff664819 */ /* 0x000fe20000011611 */
[----:B------:R-:W-:Y:S01]  /*54c0*/  VIADD R111, R111, 0x1 ;  /* 0x000000016f6f7836 */ /* 0x000fe20000000000 */
[----:B------:R-:W-:Y:S02]  /*54d0*/  @!P1 SEL R3, R41, R4, !P0 ;  /* 0x0000000429039207 */ /* 0x000fe40004000000 */
[----:B------:R-:W-:Y:S02]  /*54e0*/  @!P1 SHF.R.U32.HI R0, RZ, R15, R0 ;  /* 0x0000000fff009219 */ /* 0x000fe40000011600 */
[----:B------:R-:W-:Y:S01]  /*54f0*/  LOP3.LUT P0, RZ, R100, 0x1f0, RZ, 0xc0, !PT ;  /* 0x000001f064ff7812 */ /* 0x000fe2000780c0ff */
[----:B------:R-:W-:Y:S01]  /*5500*/  USHF.L.U32 UR42, UR42, 0x7, URZ ;  /* 0x000000072a2a7899 */ /* 0x000fe200080006ff */
[----:B------:R-:W-:Y:S05]  /*5510*/  @!P1 SEL R4, R43, R0, !P2 ;  /* 0x000000002b049207 */ /* 0x000fea0005000000 */
[----:B------:R-:W-:Y:S02]  /*5520*/  @!P1 IMAD.IADD R0, R3, 0x1, -R4 ;  /* 0x0000000103009824 */ /* 0x000fe400078e0a04 */
[----:B------:R-:W-:Y:S02]  /*5530*/  @!P1 IMAD.IADD R3, R4, 0x1, -R3 ;  /* 0x0000000104039824 */ /* 0x000fe400078e0a03 */
[----:B------:R-:W-:Y:S02]  /*5540*/  @!P1 IMAD R43, R0, R10, R43 ;  /* 0x0000000a002b9224 */ /* 0x000fe400078e022b */
[----:B------:R-:W-:Y:S01]  /*5550*/  @!P1 IMAD R41, R3, R12, R41 ;  /* 0x0000000c03299224 */ /* 0x000fe200078e0229 */
[----:B------:R-:W-:Y:S06]  /*5560*/  @!P0 BRA `(.L_x_80) ;  /* 0x00000000007c8947 */ /* 0x000fec0003800000 */
[----:B------:R-:W1:Y:S01]  /*5570*/  LDCU.64 UR8, c[0x4][0x80] ;  /* 0x01001000ff0877ac */ /* 0x000e620008000a00 */
[----:B------:R-:W-:Y:S01]  /*5580*/  MOV R16, 0x0 ;  /* 0x0000000000107802 */ /* 0x000fe20000000f00 */
[----:B------:R-:W-:Y:S02]  /*5590*/  HFMA2 R12, -RZ, RZ, 0, 5.9604644775390625e-08 ;  /* 0x00000001ff0c7431 */ /* 0x000fe400000001ff */
[----:B------:R-:W-:Y:S01]  /*55a0*/  IMAD.MOV.U32 R8, RZ, RZ, 0x70 ;  /* 0x00000070ff087424 */ /* 0x000fe200078e00ff */
[----:B------:R2:W3:Y:S01]  /*55b0*/  LDC.64 R14, c[0x4][R16] ;  /* 0x01000000100e7b82 */ /* 0x0004e20000000a00 */
[----:B------:R-:W4:Y:S01]  /*55c0*/  LDCU.64 UR6, c[0x4][0x88] ;  /* 0x01001100ff0677ac */ /* 0x000f220008000a00 */
[----:B------:R-:W-:Y:S01]  /*55d0*/  IMAD.MOV.U32 R13, RZ, RZ, RZ ;  /* 0x000000ffff0d7224 */ /* 0x000fe200078e00ff */
[----:B------:R-:W2:Y:S01]  /*55e0*/  LDCU.64 UR4, c[0x4][0x8] ;  /* 0x01000100ff0477ac */ /* 0x000ea20008000a00 */
[----:B-1----:R-:W-:Y:S01]  /*55f0*/  MOV R5, UR9 ;  /* 0x0000000900057c02 */ /* 0x002fe20008000f00 */
[----:B------:R-:W-:Y:S01]  /*5600*/  IMAD.U32 R4, RZ, RZ, UR8 ;  /* 0x00000008ff047e24 */ /* 0x000fe2000f8e00ff */
[----:B----4-:R-:W-:Y:S01]  /*5610*/  MOV R7, UR7 ;  /* 0x0000000700077c02 */ /* 0x010fe20008000f00 */
[----:B------:R-:W-:Y:S01]  /*5620*/  IMAD.U32 R6, RZ, RZ, UR6 ;  /* 0x00000006ff067e24 */ /* 0x000fe2000f8e00ff */
[----:B--2---:R-:W-:Y:S01]  /*5630*/  MOV R11, UR5 ;  /* 0x00000005000b7c02 */ /* 0x004fe20008000f00 */
[----:B------:R-:W-:Y:S02]  /*5640*/  IMAD.U32 R10, RZ, RZ, UR4 ;  /* 0x00000004ff0a7e24 */ /* 0x000fe4000f8e00ff */
[----:B------:R-:W-:Y:S07]  /*5650*/  LEPC R20, `(.L_x_81) ;  /* 0x000000001014794e */ /* 0x000fee0000000000 */
[----:B---3-5:R-:W-:Y:S05]  /*5660*/  CALL.ABS.NOINC R14 ;  /* 0x000000000e007343 */ /* 0x028fea0003c00000 */
.L_x_81:
[----:B------:R-:W1:Y:S01]  /*5670*/  LDCU.64 UR8, c[0x4][0x80] ;  /* 0x01001000ff0877ac */ /* 0x000e620008000a00 */
[----:B------:R-:W2:Y:S01]  /*5680*/  LDC.64 R16, c[0x4][R16] ;  /* 0x0100000010107b82 */ /* 0x000ea20000000a00 */
[----:B------:R-:W-:Y:S02]  /*5690*/  HFMA2 R12, -RZ, RZ, 0, 5.9604644775390625e-08 ;  /* 0x00000001ff0c7431 */ /* 0x000fe400000001ff */
[----:B------:R-:W-:Y:S02]  /*56a0*/  IMAD.MOV.U32 R8, RZ, RZ, 0x70 ;  /* 0x00000070ff087424 */ /* 0x000fe400078e00ff */
[----:B------:R-:W-:Y:S01]  /*56b0*/  IMAD.MOV.U32 R13, RZ, RZ, RZ ;  /* 0x000000ffff0d7224 */ /* 0x000fe200078e00ff */
[----:B------:R-:W3:Y:S01]  /*56c0*/  LDCU.64 UR6, c[0x4][0x88] ;  /* 0x01001100ff0677ac */ /* 0x000ee20008000a00 */
[----:B------:R-:W4:Y:S01]  /*56d0*/  LDCU.64 UR4, c[0x4][0x8] ;  /* 0x01000100ff0477ac */ /* 0x000f220008000a00 */
[----:B-1----:R-:W-:Y:S02]  /*56e0*/  MOV R4, UR8 ;  /* 0x0000000800047c02 */ /* 0x002fe40008000f00 */
[----:B------:R-:W-:Y:S02]  /*56f0*/  MOV R5, UR9 ;  /* 0x0000000900057c02 */ /* 0x000fe40008000f00 */
[----:B---3--:R-:W-:Y:S01]  /*5700*/  MOV R7, UR7 ;  /* 0x0000000700077c02 */ /* 0x008fe20008000f00 */
[----:B------:R-:W-:Y:S01]  /*5710*/  IMAD.U32 R6, RZ, RZ, UR6 ;  /* 0x00000006ff067e24 */ /* 0x000fe2000f8e00ff */
[----:B----4-:R-:W-:Y:S01]  /*5720*/  MOV R11, UR5 ;  /* 0x00000005000b7c02 */ /* 0x010fe20008000f00 */
[----:B------:R-:W-:Y:S02]  /*5730*/  IMAD.U32 R10, RZ, RZ, UR4 ;  /* 0x00000004ff0a7e24 */ /* 0x000fe4000f8e00ff */
[----:B------:R-:W-:Y:S07]  /*5740*/  LEPC R20, `(.L_x_80) ;  /* 0x000000001014794e */ /* 0x000fee0000000000 */
[----:B--2---:R-:W-:Y:S05]  /*5750*/  CALL.ABS.NOINC R16 ;  /* 0x0000000010007343 */ /* 0x004fea0003c00000 */
.L_x_80:
[----:B------:R-:W-:Y:S05]  /*5760*/  BSYNC.RECONVERGENT B6 ;  /* 0x0000000000067941 */ /* 0x000fea0003800200 */
.L_x_79:
[----:B------:R-:W-:Y:S02]  /*5770*/  ISETP.NE.U32.AND P0, PT, RZ, UR44, PT ;  /* 0x0000002cff007c0c */ /* 0x000fe4000bf05070 */
[C---:B------:R-:W-:Y:S02]  /*5780*/  ISETP.NE.U32.AND P1, PT, R88.reuse, RZ, PT ;  /* 0x000000ff5800720c */ /* 0x040fe40003f25070 */
[----:B------:R-:W-:Y:S02]  /*5790*/  ISETP.NE.U32.AND P4, PT, R88, RZ, PT ;  /* 0x000000ff5800720c */ /* 0x000fe40003f85070 */
[----:B------:R-:W-:Y:S02]  /*57a0*/  ISETP.NE.AND.EX P0, PT, RZ, UR45, PT, P0 ;  /* 0x0000002dff007c0c */ /* 0x000fe4000bf05300 */
[C---:B------:R-:W-:Y:S02]  /*57b0*/  ISETP.NE.AND.EX P1, PT, R89.reuse, RZ, PT, P1 ;  /* 0x000000ff5900720c */ /* 0x040fe40003f25310 */
[----:B------:R-:W-:Y:S02]  /*57c0*/  ISETP.NE.AND.EX P4, PT, R89, RZ, P0, P4 ;  /* 0x000000ff5900720c */ /* 0x000fe40000785340 */
[----:B------:R-:W-:Y:S02]  /*57d0*/  ISETP.NE.U32.AND P5, PT, R84, RZ, PT ;  /* 0x000000ff5400720c */ /* 0x000fe40003fa5070 */
[----:B------:R-:W-:Y:S02]  /*57e0*/  ISETP.NE.U32.AND P3, PT, RZ, UR44, PT ;  /* 0x0000002cff007c0c */ /* 0x000fe4000bf65070 */
[----:B------:R-:W-:Y:S02]  /*57f0*/  PLOP3.LUT P2, PT, PT, PT, PT, 0x8, 0x80 ;  /* 0x000000000080781c */ /* 0x000fe40003f4e170 */
[----:B------:R-:W-:Y:S02]  /*5800*/  ISETP.NE.AND.EX P5, PT, R85, RZ, PT, P5 ;  /* 0x000000ff5500720c */ /* 0x000fe40003fa5350 */
[----:B------:R-:W-:Y:S03]  /*5810*/  ISETP.NE.AND.EX P3, PT, RZ, UR45, PT, P3 ;  /* 0x0000002dff007c0c */ /* 0x000fe6000bf65330 */
[----:B------:R-:W-:Y:S01]  /*5820*/  @!P4 PLOP3.LUT P2, PT, P1, PT, PT, 0x80, 0x8 ;  /* 0x000000000008c81c */ /* 0x000fe20000f4f070 */
[----:B------:R-:W-:Y:S01]  /*5830*/  @!UPT UIADD3 URZ, UPT, UPT, URZ, URZ, URZ ;  /* 0x000000fffffff290 */ /* 0x000fe2000fffe0ff */
[----:B------:R-:W-:Y:S11]  /*5840*/  @!P1 BRA `(.L_x_82) ;  /* 0x00000000002c9947 */ /* 0x000ff60003800000 */
[----:B------:R-:W-:Y:S01]  /*5850*/  ISETP.NE.U32.AND P0, PT, R86, RZ, PT ;  /* 0x000000ff5600720c */ /* 0x000fe20003f05070 */
[----:B------:R-:W-:Y:S03]  /*5860*/  IMAD.MOV.U32 R93, RZ, RZ, 0x1 ;  /* 0x00000001ff5d7424 */ /* 0x000fe600078e00ff */
[----:B------:R-:W-:Y:S11]  /*5870*/  ISETP.NE.AND.EX P0, PT, R87, RZ, PT, P0 ;  /* 0x000000ff5700720c */ /* 0x000ff60003f05300 */
[----:B------:R-:W-:Y:S02]  /*5880*/  @!UPT UIADD3 URZ, UPT, UPT, URZ, URZ, URZ ;  /* 0x000000fffffff290 */ /* 0x000fe4000fffe0ff */
[----:B------:R-:W1:Y:S01]  /*5890*/  @P0 LDC.64 R4, c[0x0][0xa88] ;  /* 0x0002a200ff040b82 */ /* 0x000e620000000a00 */
[----:B------:R-:W-:Y:S04]  /*58a0*/  @P0 IMAD R0, R88, UR36, RZ ;  /* 0x0000002458000c24 */ /* 0x000fe8000f8e02ff */
[----:B-1----:R-:W-:Y:S04]  /*58b0*/  @P0 IMAD.WIDE R4, R0, 0x4, R4 ;  /* 0x0000000400040825 */ /* 0x002fe800078e0204 */
[----:B------:R-:W-:Y:S01]  /*58c0*/  HFMA2 R0, -RZ, RZ, 0, 5.9604644775390625e-08 ;  /* 0x00000001ff007431 */ /* 0x000fe200000001ff */
[----:B-----5:R1:W5:Y:S04]  /*58d0*/  @P0 LDG.E R49, desc[UR38][R4.64] ;  /* 0x0000002604310981 */ /* 0x020368000c1e1900 */
[----:B------:R-:W-:Y:S01]  /*58e0*/  @!P0 PRMT R93, R0, 0x7610, R93 ;  /* 0x00007610005d8816 */ /* 0x000fe2000000005d */
[----:B-1----:R-:W2:Y:S06]  /*58f0*/  @!P0 LDC R49, c[0x0][0xa80] ;  /* 0x0002a000ff318b82 */ /* 0x002eac0000000800 */
.L_x_82:
[----:B------:R-:W-:Y:S05]  /*5900*/  @!P5 BRA `(.L_x_83) ;  /* 0x000000000020d947 */ /* 0x000fea0003800000 */
[----:B------:R-:W-:Y:S04]  /*5910*/  ISETP.NE.U32.AND P0, PT, R82, RZ, PT ;  /* 0x000000ff5200720c */ /* 0x000fe80003f05070 */
[----:B------:R-:W-:Y:S11]  /*5920*/  ISETP.NE.AND.EX P0, PT, R83, RZ, PT, P0 ;  /* 0x000000ff5300720c */ /* 0x000ff60003f05300 */
[----:B------:R-:W-:Y:S02]  /*5930*/  @!UPT UIADD3 URZ, UPT, UPT, URZ, URZ, URZ ;  /* 0x000000fffffff290 */ /* 0x000fe4000fffe0ff */
[----:B------:R-:W1:Y:S01]  /*5940*/  @P0 LDC.64 R4, c[0x0][0xaa8] ;  /* 0x0002aa00ff040b82 */ /* 0x000e620000000a00 */
[----:B------:R-:W-:Y:S04]  /*5950*/  @P0 IMAD R0, R84, UR36, RZ ;  /* 0x0000002454000c24 */ /* 0x000fe8000f8e02ff */
[----:B-1----:R-:W-:Y:S05]  /*5960*/  @P0 IMAD.WIDE R4, R0, 0x4, R4 ;  /* 0x0000000400040825 */ /* 0x002fea00078e0204 */
[----:B-----5:R1:W5:Y:S02]  /*5970*/  @P0 LDG.E R46, desc[UR38][R4.64] ;  /* 0x00000026042e0981 */ /* 0x020364000c1e1900 */
[----:B-1----:R-:W3:Y:S02]  /*5980*/  @!P0 LDC R46, c[0x0][0xaa0] ;  /* 0x0002a800ff2e8b82 */ /* 0x002ee40000000800 */
.L_x_83:
[----:B--2--5:R-:W-:Y:S01]  /*5990*/  FSETP.NEU.AND P0, PT, R49, RZ, PT ;  /* 0x000000ff3100720b */ /* 0x024fe20003f0d000 */
[----:B------:R-:W-:Y:S01]  /*59a0*/  BSSY B1, `(.L_x_84) ;  /* 0x0000066000017945 */ /* 0x000fe20003800000 */
[----:B------:R-:W-:Y:S01]  /*59b0*/  SEL R5, RZ, 0xffffffff, P3 ;  /* 0xffffffffff057807 */ /* 0x000fe20001800000 */
[----:B------:R-:W-:Y:S01]  /*59c0*/  IMAD.MOV.U32 R116, RZ, RZ, 0x1 ;  /* 0x00000001ff747424 */ /* 0x000fe200078e00ff */
[----:B------:R-:W-:Y:S01]  /*59d0*/  @!P4 LOP3.LUT P3, RZ, R93, 0xff, RZ, 0xc0, !PT ;  /* 0x000000ff5dffc812 */ /* 0x000fe2000786c0ff */
[----:B------:R-:W-:Y:S01]  /*59e0*/  IMAD R47, R44, 0x80, R45 ;  /* 0x000000802c2f7824 */ /* 0x000fe200078e022d */
[----:B------:R-:W-:Y:S01]  /*59f0*/  @!P4 SEL R0, RZ, 0xffffffff, P0 ;  /* 0xffffffffff00c807 */ /* 0x000fe20000000000 */
[C---:B------:R-:W-:Y:S01]  /*5a00*/  IMAD.IADD R112, R106.reuse, 0x1, R95 ;  /* 0x000000016a707824 */ /* 0x040fe200078e025f */
[----:B------:R-:W-:Y:S01]  /*5a10*/  LOP3.LUT R105, R105, 0x1, RZ, 0x3c, !PT ;  /* 0x0000000169697812 */ /* 0x000fe200078e3cff */
[----:B------:R-:W-:Y:S01]  /*5a20*/  IMAD.IADD R110, R106, 0x1, R99 ;  /* 0x000000016a6e7824 */ /* 0x000fe200078e0263 */
[----:B------:R-:W-:Y:S01]  /*5a30*/  @P2 SEL R0, R5, R0, !P3 ;  /* 0x0000000005002207 */ /* 0x000fe20005800000 */
[----:B------:R-:W-:Y:S01]  /*5a40*/  IMAD.MOV.U32 R115, RZ, RZ, RZ ;  /* 0x000000ffff737224 */ /* 0x000fe200078e00ff */
[----:B------:R-:W-:Y:S01]  /*5a50*/  LEA R114, R44, UR46, 0x3 ;  /* 0x0000002e2c727c11 */ /* 0x000fe2000f8e18ff */
[----:B------:R-:W-:Y:S01]  /*5a60*/  IMAD.MOV.U32 R80, RZ, RZ, RZ ;  /* 0x000000ffff507224 */ /* 0x000fe200078e00ff */
[----:B------:R-:W-:Y:S02]  /*5a70*/  @!P4 LOP3.LUT R0, R0, 0x1, RZ, 0xc0, !PT ;  /* 0x000000010000c812 */ /* 0x000fe400078ec0ff */
[----:B------:R-:W-:Y:S02]  /*5a80*/  CS2R R78, SRZ ;  /* 0x00000000004e7805 */ /* 0x000fe4000001ff00 */
[----:B------:R-:W-:Y:S02]  /*5a90*/  SHF.L.U32 R3, R104, 0x1f, RZ ;  /* 0x0000001f68037819 */ /* 0x000fe400000006ff */
[----:B------:R-:W-:Y:S02]  /*5aa0*/  CS2R R76, SRZ ;  /* 0x00000000004c7805 */ /* 0x000fe4000001ff00 */
[----:B------:R-:W-:Y:S02]  /*5ab0*/  ISETP.NE.U32.OR P5, PT, R0, 0x1, P4 ;  /* 0x000000010000780c */ /* 0x000fe400027a5470 */
[----:B------:R-:W-:Y:S02]  /*5ac0*/  CS2R R74, SRZ ;  /* 0x00000000004a7805 */ /* 0x000fe4000001ff00 */
[----:B------:R-:W-:Y:S02]  /*5ad0*/  LOP3.LUT P4, R109, R93, 0xff, RZ, 0xc0, !PT ;  /* 0x000000ff5d6d7812 */ /* 0x000fe4000788c0ff */
[----:B------:R-:W-:Y:S02]  /*5ae0*/  CS2R R72, SRZ ;  /* 0x0000000000487805 */ /* 0x000fe4000001ff00 */
[----:B------:R-:W-:Y:S02]  /*5af0*/  SEL R0, RZ, 0xffffffff, P0 ;  /* 0xffffffffff007807 */ /* 0x000fe40000000000 */
[----:B------:R-:W-:Y:S02]  /*5b00*/  CS2R R70, SRZ ;  /* 0x0000000000467805 */ /* 0x000fe4000001ff00 */
[----:B------:R-:W-:Y:S02]  /*5b10*/  P2R R113, PR, RZ, 0x20 ;  /* 0x00000020ff717803 */ /* 0x000fe40000000000 */
[----:B------:R-:W-:Y:S02]  /*5b20*/  CS2R R68, SRZ ;  /* 0x0000000000447805 */ /* 0x000fe4000001ff00 */
[----:B------:R-:W-:Y:S02]  /*5b30*/  @P1 SEL R0, R5, R0, !P4 ;  /* 0x0000000005001207 */ /* 0x000fe40006000000 */
[----:B------:R-:W-:Y:S02]  /*5b40*/  CS2R R66, SRZ ;  /* 0x0000000000427805 */ /* 0x000fe4000001ff00 */
[----:B------:R-:W-:Y:S02]  /*5b50*/  CS2R R64, SRZ ;  /* 0x0000000000407805 */ /* 0x000fe4000001ff00 */
[----:B------:R-:W-:Y:S02]  /*5b60*/  CS2R R62, SRZ ;  /* 0x00000000003e7805 */ /* 0x000fe4000001ff00 */
[----:B------:R-:W-:Y:S02]  /*5b70*/  LOP3.LUT R0, R0, 0x1, RZ, 0xc0, !PT ;  /* 0x0000000100007812 */ /* 0x000fe400078ec0ff */
[----:B------:R-:W-:Y:S02]  /*5b80*/  CS2R R60, SRZ ;  /* 0x00000000003c7805 */ /* 0x000fe4000001ff00 */
[----:B------:R-:W-:Y:S02]  /*5b90*/  @P5 SHF.L.U32 R4, R105, 0x1f, RZ ;  /* 0x0000001f69045819 */ /* 0x000fe400000006ff */
[----:B------:R-:W-:Y:S02]  /*5ba0*/  CS2R R58, SRZ ;  /* 0x00000000003a7805 */ /* 0x000fe4000001ff00 */
[----:B------:R-:W-:Y:S02]  /*5bb0*/  ISETP.NE.U32.AND P0, PT, R0, 0x1, PT ;  /* 0x000000010000780c */ /* 0x000fe40003f05070 */
[----:B------:R-:W-:Y:S01]  /*5bc0*/  CS2R R56, SRZ ;  /* 0x0000000000387805 */ /* 0x000fe2000001ff00 */
[----:B------:R-:W1:Y:S01]  /*5bd0*/  @P5 SYNCS.PHASECHK.TRANS64.TRYWAIT P3, [UR46+0x30], R4 ;  /* 0x00003004ff0055a7 */ /* 0x000e62000806112e */
[----:B------:R-:W-:Y:S02]  /*5be0*/  CS2R R54, SRZ ;  /* 0x0000000000367805 */ /* 0x000fe4000001ff00 */
[----:B------:R-:W-:Y:S02]  /*5bf0*/  P2R R117, PR, RZ, 0x1 ;  /* 0x00000001ff757803 */ /* 0x000fe40000000000 */
[----:B------:R-:W-:Y:S02]  /*5c00*/  CS2R R52, SRZ ;  /* 0x0000000000347805 */ /* 0x000fe4000001ff00 */
[----:B------:R-:W-:Y:S01]  /*5c10*/  CS2R R50, SRZ ;  /* 0x0000000000327805 */ /* 0x000fe2000001ff00 */
[----:B------:R-:W-:Y:S01]  /*5c20*/  IMAD.MOV.U32 R48, RZ, RZ, RZ ;  /* 0x000000ffff307224 */ /* 0x000fe200078e00ff */
[----:B------:R2:W4:Y:S01]  /*5c30*/  SYNCS.PHASECHK.TRANS64.TRYWAIT P2, [R114+URZ+0xa0], R3 ;  /* 0x0000a003720075a7 */ /* 0x00052200080411ff */
[----:B-1----:R-:W-:Y:S01]  /*5c40*/  @P5 SEL R116, RZ, 0x1, !P3 ;  /* 0x00000001ff745807 */ /* 0x002fe20005800000 */
[----:B--2---:R-:W-:Y:S06]  /*5c50*/  @!P5 BRA `(.L_x_85) ;  /* 0x0000000000e8d947 */ /* 0x004fec0003800000 */
[----:B------:R-:W-:Y:S01]  /*5c60*/  IMAD.MOV.U32 R48, RZ, RZ, RZ ;  /* 0x000000ffff307224 */ /* 0x000fe200078e00ff */
[----:B------:R-:W-:Y:S01]  /*5c70*/  ISETP.NE.AND P0, PT, R116, RZ, PT ;  /* 0x000000ff7400720c */ /* 0x000fe20003f05270 */
[----:B------:R-:W-:Y:S01]  /*5c80*/  BSSY B0, `(.L_x_86) ;  /* 0x0000014000007945 */ /* 0x000fe20003800000 */
[----:B------:R-:W-:Y:S02]  /*5c90*/  CS2R R50, SRZ ;  /* 0x0000000000327805 */ /* 0x000fe4000001ff00 */
        /* <DEDUP_REMOVED lines=13> */
[----:B------:R-:W-:Y:S01]  /*5d70*/  CS2R R78, SRZ ;  /* 0x00000000004e7805 */ /* 0x000fe2000001ff00 */
[----:B------:R-:W-:Y:S06]  /*5d80*/  @P0 BRA `(.L_x_87) ;  /* 0x00000000000c0947 */ /* 0x000fec0003800000 */
[----:B------:R-:W-:Y:S04]  /*5d90*/  SHF.L.U32 R5, R105, 0x1f, RZ ;  /* 0x0000001f69057819 */ /* 0x000fe800000006ff */
[----:B------:R-:W1:Y:S02]  /*5da0*/  SYNCS.PHASECHK.TRANS64.TRYWAIT P0, [UR46+0x30], R5 ;  /* 0x00003005ff0075a7 */ /* 0x000e64000800112e */
[----:B-1----:R-:W-:Y:S05]  /*5db0*/  @!P0 BRA `(.L_x_88) ;  /* 0x0000004000848947 */ /* 0x002fea0003800000 */
.L_x_87:
[----:B------:R-:W-:Y:S05]  /*5dc0*/  BSYNC B0 ;  /* 0x0000000000007941 */ /* 0x000fea0003800000 */
.L_x_86:
[----:B------:R-:W-:Y:S01]  /*5dd0*/  ISETP.NE.AND P0, PT, R117, RZ, PT ;  /* 0x000000ff7500720c */ /* 0x000fe20003f05270 */
[----:B------:R-:W-:Y:S11]  /*5de0*/  HFMA2 R115, -RZ, RZ, 0, 5.9604644775390625e-08 ;  /* 0x00000001ff737431 */ /* 0x000ff600000001ff */
[----:B------:R-:W-:Y:S01]  /*5df0*/  @!UPT UIADD3 URZ, UPT, UPT, URZ, URZ, URZ ;  /* 0x000000fffffff290 */ /* 0x000fe2000fffe0ff */
[----:B------:R2:W1:Y:S04]  /*5e00*/  @P0 LDS R80, [R110+0xe00] ;  /* 0x000e00006e500984 */ /* 0x0004680000000800 */
[----:B------:R2:W1:Y:S04]  /*5e10*/  @P0 LDS R48, [R101+UR46+0x200] ;  /* 0x0002002e65300984 */ /* 0x0004680008000800 */
[----:B------:R2:W1:Y:S04]  /*5e20*/  @P0 LDS R50, [R112+0x200] ;  /* 0x0002000070320984 */ /* 0x0004680000000800 */
[----:B------:R2:W1:Y:S04]  /*5e30*/  @P0 LDS R51, [R99] ;  /* 0x0000000063330984 */ /* 0x0004680000000800 */
[----:B------:R2:W1:Y:S04]  /*5e40*/  @P0 LDS R52, [R110] ;  /* 0x000000006e340984 */ /* 0x0004680000000800 */
[----:B------:R2:W1:Y:S04]  /*5e50*/  @P0 LDS R53, [R101+UR46+0x400] ;  /* 0x0004002e65350984 */ /* 0x0004680008000800 */
[----:B------:R2:W1:Y:S04]  /*5e60*/  @P0 LDS R54, [R112+0x400] ;  /* 0x0004000070360984 */ /* 0x0004680000000800 */
[----:B------:R2:W1:Y:S04]  /*5e70*/  @P0 LDS R55, [R99+0x200] ;  /* 0x0002000063370984 */ /* 0x0004680000000800 */
[----:B------:R2:W1:Y:S04]  /*5e80*/  @P0 LDS R56, [R110+0x200] ;  /* 0x000200006e380984 */ /* 0x0004680000000800 */
        /* <DEDUP_REMOVED lines=22> */
[----:B------:R2:W1:Y:S02]  /*5ff0*/  @P0 LDS R79, [R99+0xe00] ;  /* 0x000e0000634f0984 */ /* 0x0004640000000800 */
.L_x_85:
[----:B------:R-:W-:Y:S05]  /*6000*/  BSYNC B1 ;  /* 0x0000000000017941 */ /* 0x000fea0003800000 */
.L_x_84:
[----:B-1----:R-:W-:Y:S04]  /*6010*/  SHF.R.U32.HI R5, RZ, 0x15, R47 ;  /* 0x00000015ff057819 */ /* 0x002fe8000001162f */
[----:B------:R-:W-:Y:S01]  /*6020*/  LOP3.LUT P0, RZ, R5, 0x3, R98, 0x48, !PT ;  /* 0x0000000305ff7812 */ /* 0x000fe20007804862 */
[----:B------:R-:W-:Y:S01]  /*6030*/  @!UPT UIADD3 URZ, UPT, UPT, URZ, URZ, URZ ;  /* 0x000000fffffff290 */ /* 0x000fe2000fffe0ff */
[----:B----4-:R-:W-:Y:S11]  /*6040*/  @P2 BRA `(.L_x_89) ;  /* 0x0000000000082947 */ /* 0x010ff60003800000 */
[----:B------:R-:W1:Y:S02]  /*6050*/  SYNCS.PHASECHK.TRANS64.TRYWAIT P1, [R114+URZ+0xa0], R3 ;  /* 0x0000a003720075a7 */ /* 0x000e6400080211ff */
[----:B-1----:R-:W-:Y:S05]  /*6060*/  @!P1 BRA `(.L_x_90) ;  /* 0x0000003c00f09947 */ /* 0x002fea0003800000 */
.L_x_89:
[----:B------:R-:W-:Y:S05]  /*6070*/  @!P0 BRA `(.L_x_91) ;  /* 0x0000000000408947 */ /* 0x000fea0003800000 */
[----:B------:R-:W4:Y:S01]  /*6080*/  LDCU.64 UR8, c[0x4][0x70] ;  /* 0x01000e00ff0877ac */ /* 0x000f220008000a00 */
[----:B------:R-:W-:Y:S01]  /*6090*/  MOV R15, 0x0 ;  /* 0x00000000000f7802 */ /* 0x000fe20000000f00 */
[----:B------:R-:W-:Y:S02]  /*60a0*/  HFMA2 R12, -RZ, RZ, 0, 5.9604644775390625e-08 ;  /* 0x00000001ff0c7431 */ /* 0x000fe400000001ff */
[----:B------:R-:W-:Y:S02]  /*60b0*/  IMAD.MOV.U32 R8, RZ, RZ, 0x192 ;  /* 0x00000192ff087424 */ /* 0x000fe400078e00ff */
[----:B------:R-:W-:Y:S01]  /*60c0*/  IMAD.MOV.U32 R13, RZ, RZ, RZ ;  /* 0x000000ffff0d7224 */ /* 0x000fe200078e00ff */
[----:B------:R-:W5:Y:S01]  /*60d0*/  LDCU.64 UR6, c[0x4][0x78] ;  /* 0x01000f00ff0677ac */ /* 0x000f620008000a00 */
[----:B------:R-:W1:Y:S01]  /*60e0*/  LDC.64 R14, c[0x4][R15] ;  /* 0x010000000f0e7b82 */ /* 0x000e620000000a00 */
[----:B------:R-:W2:Y:S01]  /*60f0*/  LDCU.64 UR4, c[0x4][0x10] ;  /* 0x01000200ff0477ac */ /* 0x000ea20008000a00 */
[----:B----4-:R-:W-:Y:S01]  /*6100*/  MOV R5, UR9 ;  /* 0x0000000900057c02 */ /* 0x010fe20008000f00 */
[----:B------:R-:W-:Y:S01]  /*6110*/  IMAD.U32 R4, RZ, RZ, UR8 ;  /* 0x00000008ff047e24 */ /* 0x000fe2000f8e00ff */
[----:B-----5:R-:W-:Y:S01]  /*6120*/  MOV R7, UR7 ;  /* 0x0000000700077c02 */ /* 0x020fe20008000f00 */
[----:B------:R-:W-:Y:S01]  /*6130*/  IMAD.U32 R6, RZ, RZ, UR6 ;  /* 0x00000006ff067e24 */ /* 0x000fe2000f8e00ff */
[----:B--2---:R-:W-:Y:S01]  /*6140*/  MOV R11, UR5 ;  /* 0x00000005000b7c02 */ /* 0x004fe20008000f00 */
[----:B------:R-:W-:Y:S02]  /*6150*/  IMAD.U32 R10, RZ, RZ, UR4 ;  /* 0x00000004ff0a7e24 */ /* 0x000fe4000f8e00ff */
[----:B------:R-:W-:Y:S07]  /*6160*/  LEPC R20, `(.L_x_91) ;  /* 0x000000001014794e */ /* 0x000fee0000000000 */
[----:B-1-3--:R-:W-:Y:S05]  /*6170*/  CALL.ABS.NOINC R14 ;  /* 0x000000000e007343 */ /* 0x00afea0003c00000 */
.L_x_91:
[----:B------:R-:W-:Y:S05]  /*6180*/  WARPSYNC.ALL ;  /* 0x0000000000007948 */ /* 0x000fea0003800000 */
[----:B------:R-:W-:Y:S01]  /*6190*/  R2UR UR4, R47 ;  /* 0x000000002f0472ca */ /* 0x000fe200000e0000 */
[----:B------:R-:W-:Y:S01]  /*61a0*/  BSSY.RECONVERGENT B0, `(.L_x_92) ;  /* 0x0000083000007945 */ /* 0x000fe20003800200 */
[----:B------:R-:W-:Y:S11]  /*61b0*/  ISETP.NE.AND P0, PT, R107, RZ, PT ;  /* 0x000000ff6b00720c */ /* 0x000ff60003f05270 */
[----:B------:R-:W3:Y:S02]  /*61c0*/  LDTM.x32 R4, tmem[UR4] ;  /* 0x00000004000479ee */ /* 0x000ee400082c0000 */
[C---:B---3--:R-:W-:Y:S01]  /*61d0*/  FMUL R4, R46.reuse, R4 ;  /* 0x000000042e047220 */ /* 0x048fe20000400000 */
[C---:B------:R-:W-:Y:S01]  /*61e0*/  FMUL R5, R46.reuse, R5 ;  /* 0x000000052e057220 */ /* 0x040fe20000400000 */
[C---:B------:R-:W-:Y:S01]  /*61f0*/  FMUL R6, R46.reuse, R6 ;  /* 0x000000062e067220 */ /* 0x040fe20000400000 */
[C---:B------:R-:W-:Y:S01]  /*6200*/  FMUL R7, R46.reuse, R7 ;  /* 0x000000072e077220 */ /* 0x040fe20000400000 */
[C---:B------:R-:W-:Y:S01]  /*6210*/  FFMA R4, R49.reuse, R48, R4 ;  /* 0x0000003031047223 */ /* 0x040fe20000000004 */
[C---:B------:R-:W-:Y:S01]  /*6220*/  FFMA R5, R49.reuse, R50, R5 ;  /* 0x0000003231057223 */ /* 0x040fe20000000005 */
[C---:B------:R-:W-:Y:S01]  /*6230*/  FFMA R6, R49.reuse, R51, R6 ;  /* 0x0000003331067223 */ /* 0x040fe20000000006 */
[C---:B------:R-:W-:Y:S01]  /*6240*/  FFMA R7, R49.reuse, R52, R7 ;  /* 0x0000003431077223 */ /* 0x040fe20000000007 */
[C---:B------:R-:W-:Y:S01]  /*6250*/  FMUL R8, R46.reuse, R8 ;  /* 0x000000082e087220 */ /* 0x040fe20000400000 */
[----:B------:R3:W-:Y:S01]  /*6260*/  STS [R101+UR46+0x200], R4 ;  /* 0x0002000465007988 */ /* 0x0007e2000800082e */
[C---:B------:R-:W-:Y:S01]  /*6270*/  FMUL R9, R46.reuse, R9 ;  /* 0x000000092e097220 */ /* 0x040fe20000400000 */
[C---:B------:R-:W-:Y:S01]  /*6280*/  FMUL R10, R46.reuse, R10 ;  /* 0x0000000a2e0a7220 */ /* 0x040fe20000400000 */
[C---:B------:R-:W-:Y:S01]  /*6290*/  FFMA R8, R49.reuse, R53, R8 ;  /* 0x0000003531087223 */ /* 0x040fe20000000008 */
[----:B------:R3:W-:Y:S01]  /*62a0*/  STS [R112+0x200], R5 ;  /* 0x0002000570007388 */ /* 0x0007e20000000800 */
[C---:B------:R-:W-:Y:S01]  /*62b0*/  FFMA R9, R49.reuse, R54, R9 ;  /* 0x0000003631097223 */ /* 0x040fe20000000009 */
[C---:B------:R-:W-:Y:S01]  /*62c0*/  FFMA R10, R49.reuse, R55, R10 ;  /* 0x00000037310a7223 */ /* 0x040fe2000000000a */
[C---:B------:R-:W-:Y:S01]  /*62d0*/  FMUL R11, R46.reuse, R11 ;  /* 0x0000000b2e0b7220 */ /* 0x040fe20000400000 */
[----:B------:R3:W-:Y:S01]  /*62e0*/  STS [R99], R6 ;  /* 0x0000000663007388 */ /* 0x0007e20000000800 */
[C---:B------:R-:W-:Y:S01]  /*62f0*/  FMUL R12, R46.reuse, R12 ;  /* 0x0000000c2e0c7220 */ /* 0x040fe20000400000 */
[C---:B------:R-:W-:Y:S01]  /*6300*/  FMUL R13, R46.reuse, R13 ;  /* 0x0000000d2e0d7220 */ /* 0x040fe20000400000 */
[C---:B------:R-:W-:Y:S01]  /*6310*/  FFMA R11, R49.reuse, R56, R11 ;  /* 0x00000038310b7223 */ /* 0x040fe2000000000b */
[----:B------:R3:W-:Y:S01]  /*6320*/  STS [R110], R7 ;  /* 0x000000076e007388 */ /* 0x0007e20000000800 */
        /* <DEDUP_REMOVED lines=11> */
[----:B------:R3:W-:Y:S01]  /*63e0*/  STS [R99+0x200], R10 ;  /* 0x0002000a63007388 */ /* 0x0007e20000000800 */
[C---:B------:R-:W-:Y:S01]  /*63f0*/  FMUL R18, R46.reuse, R18 ;  /* 0x000000122e127220 */ /* 0x040fe20000400000 */
[C---:B------:R-:W-:Y:S01]  /*6400*/  FMUL R19, R46.reuse, R19 ;  /* 0x000000132e137220 */ /* 0x040fe20000400000 */
[C---:B------:R-:W-:Y:S01]  /*6410*/  FFMA R17, R49.reuse, R62, R17 ;  /* 0x0000003e31117223 */ /* 0x040fe20000000011 */
[----:B------:R3:W-:Y:S01]  /*6420*/  STS [R110+0x200], R11 ;  /* 0x0002000b6e007388 */ /* 0x0007e20000000800 */
        /* <DEDUP_REMOVED lines=42> */
[----:B------:R-:W-:Y:S01]  /*66d0*/  FMUL R35, R46, R35 ;  /* 0x000000232e237220 */ /* 0x000fe20000400000 */
[----:B------:R3:W-:Y:S03]  /*66e0*/  STS [R99+0x800], R22 ;  /* 0x0008001663007388 */ /* 0x0007e60000000800 */
[----:B------:R-:W-:Y:S01]  /*66f0*/  FFMA R35, R49, R80, R35 ;  /* 0x0000005031237223 */ /* 0x000fe20000000023 */
[----:B------:R3:W-:Y:S04]  /*6700*/  STS [R110+0x800], R23 ;  /* 0x000800176e007388 */ /* 0x0007e80000000800 */
[----:B------:R3:W-:Y:S04]  /*6710*/  STS [R101+UR46+0xc00], R24 ;  /* 0x000c001865007988 */ /* 0x0007e8000800082e */
[----:B------:R3:W-:Y:S04]  /*6720*/  STS [R112+0xc00], R25 ;  /* 0x000c001970007388 */ /* 0x0007e80000000800 */
[----:B------:R3:W-:Y:S04]  /*6730*/  STS [R99+0xa00], R26 ;  /* 0x000a001a63007388 */ /* 0x0007e80000000800 */
        /* <DEDUP_REMOVED lines=8> */
[----:B------:R3:W-:Y:S01]  /*67c0*/  STS [R110+0xe00], R35 ;  /* 0x000e00236e007388 */ /* 0x0007e20000000800 */
[----:B------:R-:W-:Y:S01]  /*67d0*/  @!PT LDS RZ, [RZ] ;  /* 0x00000000fffff984 */ /* 0x000fe20000000800 */
[----:B------:R-:W-:Y:S01]  /*67e0*/  @!PT LDS RZ, [RZ] ;  /* 0x00000000fffff984 */ /* 0x000fe20000000800 */
[----:B------:R-:W-:Y:S01]  /*67f0*/  @!PT LDS RZ, [RZ] ;  /* 0x00000000fffff984 */ /* 0x000fe20000000800 */
[----:B------:R-:W-:Y:S01]  /*6800*/  @!PT LDS RZ, [RZ] ;  /* 0x00000000fffff984 */ /* 0x000fe20000000800 */
[----:B------:R4:W-:Y:S06]  /*6810*/  MEMBAR.ALL.CTA ;  /* 0x0000000000007992 */ /* 0x0009ec0000008000 */
[----:B----4-:R-:W4:Y:S02]  /*6820*/  FENCE.VIEW.ASYNC.S ;  /* 0x00000000000073c6 */ /* 0x010f240000000000 */
[----:B----4-:R-:W-:Y:S06]  /*6830*/  BAR.SYNC.DEFER_BLOCKING 0x1, 0x80 ;  /* 0x0042000000007b1d */ /* 0x010fec0000010000 */
[----:B------:R-:W-:Y:S05]  /*6840*/  @P0 BRA `(.L_x_93) ;  /* 0x0000000000600947 */ /* 0x000fea0003800000 */
[----:B------:R-:W-:Y:S02]  /*6850*/  UIADD3 UR4, UPT, UPT, UR46, 0x200, URZ ;  /* 0x000002002e047890 */ /* 0x000fe4000fffe0ff */
[----:B------:R-:W-:Y:S01]  /*6860*/  UIADD3 UR16, UP0, UPT, UR50, 0x880, URZ ;  /* 0x0000088032107890 */ /* 0x000fe2000ff1e0ff */
[----:B------:R-:W-:Y:S01]  /*6870*/  UMOV UR43, UR36 ;  /* 0x00000024002b7c82 */ /* 0x000fe20008000000 */
[----:B------:R-:W-:Y:S02]  /*6880*/  UIADD3 UR13, UPT, UPT, UR41, 0x20, URZ ;  /* 0x00000020290d7890 */ /* 0x000fe4000fffe0ff */
[----:B------:R-:W-:Y:S01]  /*6890*/  MOV R100, UR4 ;  /* 0x0000000400647c02 */ /* 0x000fe20008000f00 */
[----:B------:R-:W-:Y:S02]  /*68a0*/  UIADD3.X UR17, UPT, UPT, URZ, UR51, URZ, UP0, !UPT ;  /* 0x00000033ff117290 */ /* 0x000fe400087fe4ff */
[----:B------:R-:W-:Y:S01]  /*68b0*/  UIADD3 UR12, UPT, UPT, UR46, 0x1200, URZ ;  /* 0x000012002e0c7890 */ /* 0x000fe2000fffe0ff */
[----:B------:R-:W-:Y:S01]  /*68c0*/  R2UR UR40, R100 ;  /* 0x00000000642872ca */ /* 0x000fe200000e0000 */
[----:B------:R-:W-:Y:S01]  /*68d0*/  UMOV UR14, UR42 ;  /* 0x0000002a000e7c82 */ /* 0x000fe20008000000 */
[----:B------:R-:W-:Y:S01]  /*68e0*/  UMOV UR15, UR36 ;  /* 0x00000024000f7c82 */ /* 0x000fe20008000000 */
[----:B------:R-:W-:Y:S02]  /*68f0*/  UIADD3 UR9, UPT, UPT, UR41, 0x40, URZ ;  /* 0x0000004029097890 */ /* 0x000fe4000fffe0ff */
[----:B------:R-:W-:Y:S01]  /*6900*/  UIADD3 UR8, UPT, UPT, UR46, 0x2200, URZ ;  /* 0x000022002e087890 */ /* 0x000fe2000fffe0ff */
[----:B------:R-:W-:Y:S01]  /*6910*/  UMOV UR10, UR42 ;  /* 0x0000002a000a7c82 */ /* 0x000fe20008000000 */
[----:B------:R-:W-:Y:S01]  /*6920*/  UMOV UR11, UR36 ;  /* 0x00000024000b7c82 */ /* 0x000fe20008000000 */
[----:B------:R-:W-:Y:S02]  /*6930*/  UIADD3 UR5, UPT, UPT, UR41, 0x60, URZ ;  /* 0x0000006029057890 */ /* 0x000fe4000fffe0ff */
[----:B------:R-:W-:Y:S03]  /*6940*/  UIADD3 UR4, UPT, UPT, UR46, 0x3200, URZ ;  /* 0x000032002e047890 */ /* 0x000fe6000fffe0ff */
[----:B------:R4:W-:Y:S01]  /*6950*/  UTMASTG.3D [UR40], [UR16] ;  /* 0x00000028100073b5 */ /* 0x0009e20008010000 */
[----:B------:R-:W-:Y:S01]  /*6960*/  UMOV UR6, UR42 ;  /* 0x0000002a00067c82 */ /* 0x000fe20008000000 */
[----:B------:R-:W-:Y:S01]  /*6970*/  UMOV UR7, UR36 ;  /* 0x0000002400077c82 */ /* 0x000fe20008000000 */
[----:B------:R4:W-:Y:S01]  /*6980*/  UTMASTG.3D [UR12], [UR16] ;  /* 0x0000000c100073b5 */ /* 0x0009e20008010000 */
[----:B------:R4:W-:Y:S02]  /*6990*/  UTMASTG.3D [UR8], [UR16] ;  /* 0x00000008100073b5 */ /* 0x0009e40008010000 */
[----:B------:R4:W-:Y:S01]  /*69a0*/  UTMASTG.3D [UR4], [UR16] ;  /* 0x00000004100073b5 */ /* 0x0009e20008010000 */
[----:B------:R0:W-:Y:S01]  /*69b0*/  UTMACMDFLUSH ;  /* 0x00000000000079b7 */ /* 0x0001e20000000000 */
[----:B----4-:R-:W-:Y:S04]  /*69c0*/  DEPBAR.LE SB0, 0x1 ;  /* 0x000080400000791a */ /* 0x010fe80000000000 */
.L_x_93:
[----:B------:R-:W-:Y:S05]  /*69d0*/  BSYNC.RECONVERGENT B0 ;  /* 0x0000000000007941 */ /* 0x000fea0003800200 */
.L_x_92:
[----:B------:R-:W-:Y:S01]  /*69e0*/  BAR.SYNC.DEFER_BLOCKING 0x1, 0x80 ;  /* 0x0042000000007b1d */ /* 0x000fe20000010000 */
[----:B------:R-:W-:Y:S01]  /*69f0*/  ISETP.NE.AND P1, PT, R113, RZ, PT ;  /* 0x000000ff7100720c */ /* 0x000fe20003f25270 */
[----:B------:R-:W-:Y:S01]  /*6a00*/  UISETP.NE.AND UP0, UPT, UR47, URZ, UPT ;  /* 0x000000ff2f00728c */ /* 0x000fe2000bf05270 */
[----:B-1----:R-:W-:Y:S11]  /*6a10*/  LEA R3, R115, UR46, 0x3 ;  /* 0x0000002e73037c11 */ /* 0x002ff6000f8e18ff */
[----:B---3--:R-:W-:Y:S01]  /*6a20*/  @P1 SHF.L.U32 R4, R105, 0x1f, RZ ;  /* 0x0000001f69041819 */ /* 0x008fe200000006ff */
[----:B------:R-:W-:Y:S06]  /*6a30*/  BRA.U !UP0, `(.L_x_94) ;  /* 0x0000000108247547 */ /* 0x000fec000b800000 */
[----:B------:R-:W-:Y:S01]  /*6a40*/  IMAD.U32 R5, RZ, RZ, UR48 ;  /* 0x00000030ff057e24 */ /* 0x000fe2000f8e00ff */
[----:B------:R-:W-:Y:S01]  /*6a50*/  MOV R0, UR37 ;  /* 0x0000002500007c02 */ /* 0x000fe20008000f00 */
[----:B------:R-:W-:Y:S03]  /*6a60*/  UIADD3 UR48, UPT, UPT, UR48, 0x1, URZ ;  /* 0x0000000130307890 */ /* 0x000fe6000fffe0ff */
[----:B------:R-:W-:Y:S01]  /*6a70*/  @P1 LEA R5, R5, UR46, 0x3 ;  /* 0x0000002e05051c11 */ /* 0x000fe2000f8e18ff */
[----:B------:R-:W-:Y:S04]  /*6a80*/  UISETP.NE.AND UP0, UPT, UR48, 0x4, UPT ;  /* 0x000000043000788c */ /* 0x000fe8000bf05270 */
[----:B------:R-:W-:Y:S01]  /*6a90*/  @P1 VIADD R5, R5, 0x50 ;  /* 0x0000005005051836 */ /* 0x000fe20000000000 */
[----:B------:R-:W-:Y:S04]  /*6aa0*/  USEL UR48, UR48, URZ, UP0 ;  /* 0x000000ff30307287 */ /* 0x000fe80008000000 */
[----:B------:R-:W-:Y:S04]  /*6ab0*/  @P1 PRMT R0, R0, 0x654, R5 ;  /* 0x0000065400001816 */ /* 0x000fe80000000005 */
[----:B------:R1:W-:Y:S04]  /*6ac0*/  @P1 SYNCS.ARRIVE.TRANS64.RED.A1T0 RZ, [R0+URZ], RZ ;  /* 0x000000ff00ff19a7 */ /* 0x0003e800081004ff */
.L_x_94:
[----:B------:R-:W3:Y:S01]  /*6ad0*/  @P1 SYNCS.PHASECHK.TRANS64.TRYWAIT P0, [R3+URZ+0x30], R4 ;  /* 0x00003004030015a7 */ /* 0x000ee200080011ff */
[----:B------:R-:W-:Y:S01]  /*6ae0*/  BSSY B1, `(.L_x_95) ;  /* 0x0000033000017945 */ /* 0x000fe20003800000 */
[----:B---3--:R-:W-:Y:S03]  /*6af0*/  @P1 SEL R116, RZ, 0x1, !P0 ;  /* 0x00000001ff741807 */ /* 0x008fe60004000000 */
[----:B------:R-:W-:Y:S05]  /*6b00*/  @!P1 BRA `(.L_x_96) ;  /* 0x0000000000c09947 */ /* 0x000fea0003800000 */
[----:B------:R-:W-:Y:S01]  /*6b10*/  ISETP.NE.AND P0, PT, R116, RZ, PT ;  /* 0x000000ff7400720c */ /* 0x000fe20003f05270 */
[----:B------:R-:W-:Y:S01]  /*6b20*/  BSSY B0, `(.L_x_97) ;  /* 0x0000009000007945 */ /* 0x000fe20003800000 */
[----:B------:R-:W-:Y:S11]  /*6b30*/  ISETP.NE.AND P1, PT, R117, RZ, PT ;  /* 0x000000ff7500720c */ /* 0x000ff60003f25270 */
[----:B------:R-:W-:Y:S02]  /*6b40*/  @!UPT UIADD3 URZ, UPT, UPT, URZ, URZ, URZ ;  /* 0x000000fffffff290 */ /* 0x000fe4000fffe0ff */
[C---:B------:R-:W-:Y:S02]  /*6b50*/  @P1 IMAD R5, R115.reuse, 0x4000, R95 ;  /* 0x0000400073051824 */ /* 0x040fe400078e025f */
[----:B------:R-:W-:Y:S01]  /*6b60*/  @P1 IMAD R4, R115, 0x4000, R112 ;  /* 0x0000400073041824 */ /* 0x000fe200078e0270 */
[----:B------:R-:W-:Y:S06]  /*6b70*/  @P0 BRA `(.L_x_98) ;  /* 0x00000000000c0947 */ /* 0x000fec0003800000 */
[----:B-1----:R-:W-:Y:S04]  /*6b80*/  SHF.L.U32 R0, R105, 0x1f, RZ ;  /* 0x0000001f69007819 */ /* 0x002fe800000006ff */
[----:B------:R-:W1:Y:S02]  /*6b90*/  SYNCS.PHASECHK.TRANS64.TRYWAIT P0, [R3+URZ+0x30], R0 ;  /* 0x00003000030075a7 */ /* 0x000e6400080011ff */
[----:B-1----:R-:W-:Y:S05]  /*6ba0*/  @!P0 BRA `(.L_x_99) ;  /* 0x0000003400348947 */ /* 0x002fea0003800000 */
.L_x_98:
[----:B------:R-:W-:Y:S05]  /*6bb0*/  BSYNC B0 ;  /* 0x0000000000007941 */ /* 0x000fea0003800000 */
.L_x_97:
[----:B------:R-:W-:Y:S11]  /*6bc0*/  ISETP.NE.AND P0, PT, R117, RZ, PT ;  /* 0x000000ff7500720c */ /* 0x000ff60003f05270 */
[----:B------:R-:W-:Y:S02]  /*6bd0*/  @!UPT UIADD3 URZ, UPT, UPT, URZ, URZ, URZ ;  /* 0x000000fffffff290 */ /* 0x000fe4000fffe0ff */
[----:B------:R3:W4:Y:S01]  /*6be0*/  @P0 LDS R48, [R5+0x200] ;  /* 0x0002000005300984 */ /* 0x0007220000000800 */
[C---:B-1----:R-:W-:Y:S01]  /*6bf0*/  @P0 IMAD R0, R115.reuse, 0x4000, R99 ;  /* 0x0000400073000824 */ /* 0x042fe200078e0263 */
[C---:B------:R-:W-:Y:S01]  /*6c00*/  @P0 LEA R3, R115.reuse, R110, 0xe ;  /* 0x0000006e73030211 */ /* 0x040fe200078e70ff */
[----:B------:R-:W-:Y:S01]  /*6c10*/  VIADD R115, R115, 0x1 ;  /* 0x0000000173737836 */ /* 0x000fe20000000000 */
[----:B------:R3:W1:Y:S04]  /*6c20*/  @P0 LDS R53, [R5+0x400] ;  /* 0x0004000005350984 */ /* 0x0006680000000800 */
        /* <DEDUP_REMOVED lines=14> */
[----:B------:R3:W1:Y:S04]  /*6d10*/  @P0 LDS R51, [R0] ;  /* 0x0000000000330984 */ /* 0x0006680000000800 */
        /* <DEDUP_REMOVED lines=14> */
[----:B----4-:R3:W1:Y:S02]  /*6e00*/  @P0 LDS R80, [R3+0xe00] ;  /* 0x000e000003500984 */ /* 0x0106640000000800 */
.L_x_96:
[----:B------:R-:W-:Y:S05]  /*6e10*/  BSYNC B1 ;  /* 0x0000000000017941 */ /* 0x000fea0003800000 */
.L_x_95:
[----:B---3--:R-:W-:Y:S05]  /*6e20*/  VIADD R3, R47, 0x20 ;  /* 0x000000202f037836 */ /* 0x008fea0000000000 */
[----:B------:R-:W-:Y:S04]  /*6e30*/  SHF.R.U32.HI R3, RZ, 0x15, R3 ;  /* 0x00000015ff037819 */ /* 0x000fe80000011603 */
[----:B------:R-:W-:Y:S11]  /*6e40*/  LOP3.LUT P0, RZ, R3, 0x3, R98, 0x48, !PT ;  /* 0x0000000303ff7812 */ /* 0x000ff60007804862 */
[----:B------:R-:W-:Y:S02]  /*6e50*/  @!UPT UIADD3 URZ, UPT, UPT, URZ, URZ, URZ ;  /* 0x000000fffffff290 */ /* 0x000fe4000fffe0ff */
[----:B------:R-:W-:Y:S05]  /*6e60*/  @!P0 BRA `(.L_x_100) ;  /* 0x0000000000408947 */ /* 0x000fea0003800000 */
[----:B------:R-:W3:Y:S01]  /*6e70*/  LDCU.64 UR8, c[0x4][0x70] ;  /* 0x01000e00ff0877ac */ /* 0x000ee20008000a00 */
[----:B------:R-:W-:Y:S01]  /*6e80*/  MOV R15, 0x0 ;  /* 0x00000000000f7802 */ /* 0x000fe20000000f00 */
[----:B------:R-:W-:Y:S02]  /*6e90*/  HFMA2 R12, -RZ, RZ, 0, 5.9604644775390625e-08 ;  /* 0x00000001ff0c7431 */ /* 0x000fe400000001ff */
[----:B------:R-:W-:Y:S02]  /*6ea0*/  IMAD.MOV.U32 R8, RZ, RZ, 0x192 ;  /* 0x00000192ff087424 */ /* 0x000fe400078e00ff */
[----:B------:R-:W-:Y:S01]  /*6eb0*/  IMAD.MOV.U32 R13, RZ, RZ, RZ ;  /* 0x000000ffff0d7224 */ /* 0x000fe200078e00ff */
[----:B------:R-:W4:Y:S01]  /*6ec0*/  LDCU.64 UR6, c[0x4][0x78] ;  /* 0x01000f00ff0677ac */ /* 0x000f220008000a00 */
[----:B------:R-:W1:Y:S01]  /*6ed0*/  LDC.64 R14, c[0x4][R15] ;  /* 0x010000000f0e7b82 */ /* 0x000e620000000a00 */
[----:B------:R-:W5:Y:S01]  /*6ee0*/  LDCU.64 UR4, c[0x4][0x10] ;  /* 0x01000200ff0477ac */ /* 0x000f620008000a00 */
[----:B---3--:R-:W-:Y:S01]  /*6ef0*/  MOV R5, UR9 ;  /* 0x0000000900057c02 */ /* 0x008fe20008000f00 */
[----:B------:R-:W-:Y:S01]  /*6f00*/  IMAD.U32 R4, RZ, RZ, UR8 ;  /* 0x00000008ff047e24 */ /* 0x000fe2000f8e00ff */
[----:B----4-:R-:W-:Y:S01]  /*6f10*/  MOV R7, UR7 ;  /* 0x0000000700077c02 */ /* 0x010fe20008000f00 */
[----:B------:R-:W-:Y:S01]  /*6f20*/  IMAD.U32 R6, RZ, RZ, UR6 ;  /* 0x00000006ff067e24 */ /* 0x000fe2000f8e00ff */
[----:B-----5:R-:W-:Y:S01]  /*6f30*/  MOV R11, UR5 ;  /* 0x00000005000b7c02 */ /* 0x020fe20008000f00 */
[----:B------:R-:W-:Y:S02]  /*6f40*/  IMAD.U32 R10, RZ, RZ, UR4 ;  /* 0x00000004ff0a7e24 */ /* 0x000fe4000f8e00ff */
[----:B------:R-:W-:Y:S07]  /*6f50*/  LEPC R20, `(.L_x_100) ;  /* 0x000000001014794e */ /* 0x000fee0000000000 */
[----:B-12---:R-:W-:Y:S05]  /*6f60*/  CALL.ABS.NOINC R14 ;  /* 0x000000000e007343 */ /* 0x006fea0003c00000 */
.L_x_100:
[----:B------:R-:W-:Y:S05]  /*6f70*/  WARPSYNC.ALL ;  /* 0x0000000000007948 */ /* 0x000fea0003800000 */
[----:B------:R-:W-:Y:S01]  /*6f80*/  R2UR UR4, R47 ;  /* 0x000000002f0472ca */ /* 0x000fe200000e0000 */
[----:B------:R-:W-:Y:S01]  /*6f90*/  BSSY.RECONVERGENT B0, `(.L_x_101) ;  /* 0x000008b000007945 */ /* 0x000fe20003800200 */
[----:B------:R-:W-:Y:S02]  /*6fa0*/  ISETP.NE.AND P6, PT, R113, RZ, PT ;  /* 0x000000ff7100720c */ /* 0x000fe40003fc5270 */
[----:B------:R-:W-:Y:S02]  /*6fb0*/  ISETP.NE.AND P0, PT, R107, RZ, PT ;  /* 0x000000ff6b00720c */ /* 0x000fe40003f05270 */
[----:B------:R-:W-:Y:S02]  /*6fc0*/  MOV R3, UR48 ;  /* 0x0000003000037c02 */ /* 0x000fe40008000f00 */
[----:B-1----:R-:W-:Y:S05]  /*6fd0*/  MOV R0, UR37 ;  /* 0x0000002500007c02 */ /* 0x002fea0008000f00 */
[----:B------:R-:W1:Y:S02]  /*6fe0*/  LDTM.x32 R4, tmem[UR4+0x20] ;  /* 0x00002004000479ee */ /* 0x000e6400082c0000 */
[----:B------:R-:W-:Y:S02]  /*6ff0*/  @P6 LEA R3, R3, UR46, 0x3 ;  /* 0x0000002e03036c11 */ /* 0x000fe4000f8e18ff */
[----:B------:R-:W-:Y:S02]  /*7000*/  @P6 SHF.L.U32 R118, R105, 0x1f, RZ ;  /* 0x0000001f69766819 */ /* 0x000fe400000006ff */
[----:B------:R-:W-:Y:S04]  /*7010*/  @P6 IADD3 R3, PT, PT, R3, 0x50, RZ ;  /* 0x0000005003036810 */ /* 0x000fe80007ffe0ff */
[----:B------:R-:W-:Y:S02]  /*7020*/  @P6 PRMT R0, R0, 0x654, R3 ;  /* 0x0000065400006816 */ /* 0x000fe40000000003 */
[----:B------:R-:W-:Y:S01]  /*7030*/  LEA R3, R115, UR46, 0x3 ;  /* 0x0000002e73037c11 */ /* 0x000fe2000f8e18ff */
[C---:B-1----:R-:W-:Y:S01]  /*7040*/  FMUL R4, R46.reuse, R4 ;  /* 0x000000042e047220 */ /* 0x042fe20000400000 */
        /* <DEDUP_REMOVED lines=100> */
[----:B---3--:R-:W3:Y:S02]  /*7690*/  FENCE.VIEW.ASYNC.S ;  /* 0x00000000000073c6 */ /* 0x008ee40000000000 */
[----:B---3--:R-:W-:Y:S06]  /*76a0*/  BAR.SYNC.DEFER_BLOCKING 0x1, 0x80 ;  /* 0x0042000000007b1d */ /* 0x008fec0000010000 */
[----:B------:R-:W-:Y:S05]  /*76b0*/  @P0 BRA `(.L_x_102) ;  /* 0x0000000000600947 */ /* 0x000fea0003800000 */
[----:B------:R-:W-:Y:S02]  /*76c0*/  UIADD3 UR20, UP0, UPT, UR50, 0x880, URZ ;  /* 0x0000088032147890 */ /* 0x000fe4000ff1e0ff */
[----:B------:R-:W-:Y:S02]  /*76d0*/  UIADD3 UR14, UPT, UPT, UR42, 0x20, URZ ;  /* 0x000000202a0e7890 */ /* 0x000fe4000fffe0ff */
[----:B------:R-:W-:Y:S02]  /*76e0*/  UIADD3 UR12, UPT, UPT, UR46, 0x4200, URZ ;  /* 0x000042002e0c7890 */ /* 0x000fe4000fffe0ff */
[----:B------:R-:W-:Y:S01]  /*76f0*/  UIADD3.X UR21, UPT, UPT, URZ, UR51, URZ, UP0, !UPT ;  /* 0x00000033ff157290 */ /* 0x000fe200087fe4ff */
[----:B------:R-:W-:Y:S01]  /*7700*/  UMOV UR13, UR41 ;  /* 0x00000029000d7c82 */ /* 0x000fe20008000000 */
[----:B------:R-:W-:Y:S01]  /*7710*/  UMOV UR15, UR36 ;  /* 0x00000024000f7c82 */ /* 0x000fe20008000000 */
[----:B------:R-:W-:Y:S02]  /*7720*/  UIADD3 UR17, UPT, UPT, UR41, 0x20, URZ ;  /* 0x0000002029117890 */ /* 0x000fe4000fffe0ff */
[----:B------:R-:W-:Y:S01]  /*7730*/  UIADD3 UR16, UPT, UPT, UR46, 0x5200, URZ ;  /* 0x000052002e107890 */ /* 0x000fe2000fffe0ff */
[----:B------:R-:W-:Y:S03]  /*7740*/  UMOV UR19, UR36 ;  /* 0x0000002400137c82 */ /* 0x000fe60008000000 */
[----:B------:R3:W-:Y:S01]  /*7750*/  UTMASTG.3D [UR12], [UR20] ;  /* 0x0000000c140073b5 */ /* 0x0007e20008010000 */
[----:B------:R-:W-:Y:S01]  /*7760*/  UMOV UR18, UR14 ;  /* 0x0000000e00127c82 */ /* 0x000fe20008000000 */
[----:B------:R-:W-:Y:S02]  /*7770*/  UIADD3 UR9, UPT, UPT, UR41, 0x40, URZ ;  /* 0x0000004029097890 */ /* 0x000fe4000fffe0ff */
[----:B------:R-:W-:Y:S01]  /*7780*/  UIADD3 UR8, UPT, UPT, UR46, 0x6200, URZ ;  /* 0x000062002e087890 */ /* 0x000fe2000fffe0ff */
[----:B------:R-:W-:Y:S01]  /*7790*/  UMOV UR11, UR36 ;  /* 0x00000024000b7c82 */ /* 0x000fe20008000000 */
[----:B------:R-:W-:Y:S01]  /*77a0*/  UMOV UR10, UR14 ;  /* 0x0000000e000a7c82 */ /* 0x000fe20008000000 */
[----:B------:R3:W-:Y:S01]  /*77b0*/  UTMASTG.3D [UR16], [UR20] ;  /* 0x00000010140073b5 */ /* 0x0007e20008010000 */
[----:B------:R-:W-:Y:S02]  /*77c0*/  UIADD3 UR5, UPT, UPT, UR41, 0x60, URZ ;  /* 0x0000006029057890 */ /* 0x000fe4000fffe0ff */
[----:B------:R-:W-:Y:S01]  /*77d0*/  UIADD3 UR4, UPT, UPT, UR46, 0x7200, URZ ;  /* 0x000072002e047890 */ /* 0x000fe2000fffe0ff */
[----:B------:R-:W-:Y:S01]  /*77e0*/  UMOV UR7, UR36 ;  /* 0x0000002400077c82 */ /* 0x000fe20008000000 */
[----:B------:R-:W-:Y:S01]  /*77f0*/  UMOV UR6, UR14 ;  /* 0x0000000e00067c82 */ /* 0x000fe20008000000 */
[----:B------:R3:W-:Y:S06]  /*7800*/  UTMASTG.3D [UR8], [UR20] ;  /* 0x00000008140073b5 */ /* 0x0007ec0008010000 */
[----:B------:R3:W-:Y:S01]  /*7810*/  UTMASTG.3D [UR4], [UR20] ;  /* 0x00000004140073b5 */ /* 0x0007e20008010000 */
[----:B------:R0:W-:Y:S01]  /*7820*/  UTMACMDFLUSH ;  /* 0x00000000000079b7 */ /* 0x0001e20000000000 */
[----:B---3--:R-:W-:Y:S04]  /*7830*/  DEPBAR.LE SB0, 0x1 ;  /* 0x000080400000791a */ /* 0x008fe80000000000 */
.L_x_102:
[----:B------:R-:W-:Y:S05]  /*7840*/  BSYNC.RECONVERGENT B0 ;  /* 0x0000000000007941 */ /* 0x000fea0003800200 */
.L_x_101:
[----:B------:R-:W-:Y:S01]  /*7850*/  BAR.SYNC.DEFER_BLOCKING 0x1, 0x80 ;  /* 0x0042000000007b1d */ /* 0x000fe20000010000 */
[----:B------:R-:W-:Y:S04]  /*7860*/  UIADD3 UR40, UPT, UPT, UR48, 0x1, URZ ;  /* 0x0000000130287890 */ /* 0x000fe8000fffe0ff */
[----:B------:R-:W-:Y:S04]  /*7870*/  UISETP.NE.AND UP0, UPT, UR40, 0x4, UPT ;  /* 0x000000042800788c */ /* 0x000fe8000bf05270 */
[----:B------:R-:W-:Y:S01]  /*7880*/  USEL UR40, UR40, URZ, UP0 ;  /* 0x000000ff28287287 */ /* 0x000fe20008000000 */
[----:B------:R3:W-:Y:S01]  /*7890*/  @P6 SYNCS.ARRIVE.TRANS64.RED.A1T0 RZ, [R0+URZ], RZ ;  /* 0x000000ff00ff69a7 */ /* 0x0007e200081004ff */
[----:B------:R-:W-:Y:S01]  /*78a0*/  BSSY B1, `(.L_x_103) ;  /* 0x0000034000017945 */ /* 0x000fe20003800000 */
[----:B------:R-:W4:Y:S02]  /*78b0*/  @P6 SYNCS.PHASECHK.TRANS64.TRYWAIT P0, [R3+URZ+0x30], R118 ;  /* 0x00003076030065a7 */ /* 0x000f2400080011ff */
[----:B----4-:R-:W-:Y:S01]  /*78c0*/  @P6 SEL R116, RZ, 0x1, !P0 ;  /* 0x00000001ff746807 */ /* 0x010fe20004000000 */
[----:B---3--:R-:W-:Y:S06]  /*78d0*/  @!P6 BRA `(.L_x_104) ;  /* 0x0000000000c0e947 */ /* 0x008fec0003800000 */
[----:B------:R-:W-:Y:S01]  /*78e0*/  ISETP.NE.AND P0, PT, R116, RZ, PT ;  /* 0x000000ff7400720c */ /* 0x000fe20003f05270 */
[----:B------:R-:W-:Y:S01]  /*78f0*/  BSSY B0, `(.L_x_105) ;  /* 0x0000009000007945 */ /* 0x000fe20003800000 */
[----:B------:R-:W-:Y:S11]  /*7900*/  ISETP.NE.AND P1, PT, R117, RZ, PT ;  /* 0x000000ff7500720c */ /* 0x000ff60003f25270 */
[----:B------:R-:W-:Y:S02]  /*7910*/  @!UPT UIADD3 URZ, UPT, UPT, URZ, URZ, URZ ;  /* 0x000000fffffff290 */ /* 0x000fe4000fffe0ff */
[C---:B-1----:R-:W-:Y:S02]  /*7920*/  @P1 IMAD R4, R115.reuse, 0x4000, R95 ;  /* 0x0000400073041824 */ /* 0x042fe400078e025f */
[----:B------:R-:W-:Y:S01]  /*7930*/  @P1 IMAD R0, R115, 0x4000, R112 ;  /* 0x0000400073001824 */ /* 0x000fe200078e0270 */
[----:B------:R-:W-:Y:S06]  /*7940*/  @P0 BRA `(.L_x_106) ;  /* 0x00000000000c0947 */ /* 0x000fec0003800000 */
[----:B------:R-:W-:Y:S04]  /*7950*/  SHF.L.U32 R6, R105, 0x1f, RZ ;  /* 0x0000001f69067819 */ /* 0x000fe800000006ff */
[----:B------:R-:W1:Y:S02]  /*7960*/  SYNCS.PHASECHK.TRANS64.TRYWAIT P0, [R3+URZ+0x30], R6 ;  /* 0x00003006030075a7 */ /* 0x000e6400080011ff */
[----:B-1----:R-:W-:Y:S05]  /*7970*/  @!P0 BRA `(.L_x_107) ;  /* 0x0000002400d48947 */ /* 0x002fea0003800000 */
.L_x_106:
[----:B------:R-:W-:Y:S05]  /*7980*/  BSYNC B0 ;  /* 0x0000000000007941 */ /* 0x000fea0003800000 */
.L_x_105:
        /* <DEDUP_REMOVED lines=37> */
.L_x_104:
[----:B------:R-:W-:Y:S05]  /*7be0*/  BSYNC B1 ;  /* 0x0000000000017941 */ /* 0x000fea0003800000 */
.L_x_103:
[----:B---3--:R-:W-:Y:S05]  /*7bf0*/  VIADD R3, R47, 0x40 ;  /* 0x000000402f037836 */ /* 0x008fea0000000000 */
[----:B------:R-:W-:Y:S04]  /*7c00*/  SHF.R.U32.HI R3, RZ, 0x15, R3 ;  /* 0x00000015ff037819 */ /* 0x000fe80000011603 */
[----:B------:R-:W-:Y:S11]  /*7c10*/  LOP3.LUT P0, RZ, R3, 0x3, R98, 0x48, !PT ;  /* 0x0000000303ff7812 */ /* 0x000ff60007804862 */
[----:B------:R-:W-:Y:S02]  /*7c20*/  @!UPT UIADD3 URZ, UPT, UPT, URZ, URZ, URZ ;  /* 0x000000fffffff290 */ /* 0x000fe4000fffe0ff */
[----:B------:R-:W-:Y:S05]  /*7c30*/  @!P0 BRA `(.L_x_108) ;  /* 0x0000000000408947 */ /* 0x000fea0003800000 */
[----:B------:R-:W3:Y:S01]  /*7c40*/  LDCU.64 UR8, c[0x4][0x70] ;  /* 0x01000e00ff0877ac */ /* 0x000ee20008000a00 */
[----:B-1----:R-:W-:Y:S01]  /*7c50*/  MOV R15, 0x0 ;  /* 0x00000000000f7802 */ /* 0x002fe20000000f00 */
[----:B------:R-:W-:Y:S02]  /*7c60*/  HFMA2 R12, -RZ, RZ, 0, 5.9604644775390625e-08 ;  /* 0x00000001ff0c7431 */ /* 0x000fe400000001ff */
[----:B------:R-:W-:Y:S02]  /*7c70*/  IMAD.MOV.U32 R8, RZ, RZ, 0x192 ;  /* 0x00000192ff087424 */ /* 0x000fe400078e00ff */
[----:B------:R-:W-:Y:S01]  /*7c80*/  IMAD.MOV.U32 R13, RZ, RZ, RZ ;  /* 0x000000ffff0d7224 */ /* 0x000fe200078e00ff */
[----:B------:R-:W1:Y:S01]  /*7c90*/  LDCU.64 UR6, c[0x4][0x78] ;  /* 0x01000f00ff0677ac */ /* 0x000e620008000a00 */
[----:B------:R-:W4:Y:S01]  /*7ca0*/  LDC.64 R14, c[0x4][R15] ;  /* 0x010000000f0e7b82 */ /* 0x000f220000000a00 */
[----:B------:R-:W5:Y:S01]  /*7cb0*/  LDCU.64 UR4, c[0x4][0x10] ;  /* 0x01000200ff0477ac */ /* 0x000f620008000a00 */
[----:B---3--:R-:W-:Y:S01]  /*7cc0*/  MOV R5, UR9 ;  /* 0x0000000900057c02 */ /* 0x008fe20008000f00 */
[----:B------:R-:W-:Y:S01]  /*7cd0*/  IMAD.U32 R4, RZ, RZ, UR8 ;  /* 0x00000008ff047e24 */ /* 0x000fe2000f8e00ff */
[----:B-1----:R-:W-:Y:S01]  /*7ce0*/  MOV R7, UR7 ;  /* 0x0000000700077c02 */ /* 0x002fe20008000f00 */
[----:B------:R-:W-:Y:S01]  /*7cf0*/  IMAD.U32 R6, RZ, RZ, UR6 ;  /* 0x00000006ff067e24 */ /* 0x000fe2000f8e00ff */
[----:B-----5:R-:W-:Y:S01]  /*7d00*/  MOV R11, UR5 ;  /* 0x00000005000b7c02 */ /* 0x020fe20008000f00 */
[----:B------:R-:W-:Y:S02]  /*7d10*/  IMAD.U32 R10, RZ, RZ, UR4 ;  /* 0x00000004ff0a7e24 */ /* 0x000fe4000f8e00ff */
[----:B------:R-:W-:Y:S07]  /*7d20*/  LEPC R20, `(.L_x_108) ;  /* 0x000000001014794e */ /* 0x000fee0000000000 */
[----:B--2-4-:R-:W-:Y:S05]  /*7d30*/  CALL.ABS.NOINC R14 ;  /* 0x000000000e007343 */ /* 0x014fea0003c00000 */
.L_x_108:
[----:B------:R-:W-:Y:S05]  /*7d40*/  WARPSYNC.ALL ;  /* 0x0000000000007948 */ /* 0x000fea0003800000 */
[----:B------:R-:W-:Y:S01]  /*7d50*/  R2UR UR4, R47 ;  /* 0x000000002f0472ca */ /* 0x000fe200000e0000 */
[----:B------:R-:W-:Y:S01]  /*7d60*/  BSSY.RECONVERGENT B0, `(.L_x_109) ;  /* 0x000008b000007945 */ /* 0x000fe20003800200 */
[----:B------:R-:W-:Y:S02]  /*7d70*/  ISETP.NE.AND P6, PT, R113, RZ, PT ;  /* 0x000000ff7100720c */ /* 0x000fe40003fc5270 */
[----:B------:R-:W-:Y:S02]  /*7d80*/  ISETP.NE.AND P0, PT, R107, RZ, PT ;  /* 0x000000ff6b00720c */ /* 0x000fe40003f05270 */
[----:B------:R-:W-:Y:S02]  /*7d90*/  MOV R3, UR40 ;  /* 0x0000002800037c02 */ /* 0x000fe40008000f00 */
[----:B------:R-:W-:Y:S02]  /*7da0*/  MOV R0, UR37 ;  /* 0x0000002500007c02 */ /* 0x000fe40008000f00 */
[----:B------:R-:W-:Y:S03]  /*7db0*/  LEA R118, R115, UR46, 0x3 ;  /* 0x0000002e73767c11 */ /* 0x000fe6000f8e18ff */
[----:B-1----:R-:W1:Y:S02]  /*7dc0*/  LDTM.x32 R4, tmem[UR4+0x40] ;  /* 0x00004004000479ee */ /* 0x002e6400082c0000 */
[----:B------:R-:W-:Y:S04]  /*7dd0*/  @P6 LEA R3, R3, UR46, 0x3 ;  /* 0x0000002e03036c11 */ /* 0x000fe8000f8e18ff */
[----:B------:R-:W-:Y:S04]  /*7de0*/  @P6 IADD3 R3, PT, PT, R3, 0x50, RZ ;  /* 0x0000005003036810 */ /* 0x000fe80007ffe0ff */
[----:B------:R-:W-:Y:S02]  /*7df0*/  @P6 PRMT R0, R0, 0x654, R3 ;  /* 0x0000065400006816 */ /* 0x000fe40000000003 */
[----:B------:R-:W-:Y:S01]  /*7e00*/  @P6 SHF.L.U32 R3, R105, 0x1f, RZ ;  /* 0x0000001f69036819 */ /* 0x000fe200000006ff */
        /* <DEDUP_REMOVED lines=128> */
.L_x_110:
[----:B------:R-:W-:Y:S05]  /*8610*/  BSYNC.RECONVERGENT B0 ;  /* 0x0000000000007941 */ /* 0x000fea0003800200 */
.L_x_109:
        /* <DEDUP_REMOVED lines=19> */
.L_x_114:
[----:B------:R-:W-:Y:S05]  /*8750*/  BSYNC B0 ;  /* 0x0000000000007941 */ /* 0x000fea0003800000 */
.L_x_113:
[----:B------:R-:W-:Y:S11]  /*8760*/  ISETP.NE.AND P0, PT, R117, RZ, PT ;  /* 0x000000ff7500720c */ /* 0x000ff60003f05270 */
[----:B------:R-:W-:Y:S02]  /*8770*/  @!UPT UIADD3 URZ, UPT, UPT, URZ, URZ, URZ ;  /* 0x000000fffffff290 */ /* 0x000fe4000fffe0ff */
[----:B------:R3:W4:Y:S01]  /*8780*/  @P0 LDS R48, [R4+0x200] ;  /* 0x0002000004300984 */ /* 0x0007220000000800 */
[C---:B-1----:R-:W-:Y:S01]  /*8790*/  @P0 IMAD R3, R115.reuse, 0x4000, R99 ;  /* 0x0000400073030824 */ /* 0x042fe200078e0263 */
[----:B------:R-:W-:Y:S02]  /*87a0*/  @P0 LEA R115, R115, R110, 0xe ;  /* 0x0000006e73730211 */ /* 0x000fe400078e70ff */
        /* <DEDUP_REMOVED lines=31> */
.L_x_112:
[----:B------:R-:W-:Y:S05]  /*89a0*/  BSYNC B1 ;  /* 0x0000000000017941 */ /* 0x000fea0003800000 */
.L_x_111:
        /* <DEDUP_REMOVED lines=21> */
.L_x_116:
[----:B------:R-:W-:Y:S01]  /*8b00*/  ISETP.NE.AND P0, PT, R107, RZ, PT ;  /* 0x000000ff6b00720c */ /* 0x000fe20003f05270 */
[----:B------:R-:W-:Y:S05]  /*8b10*/  WARPSYNC.ALL ;  /* 0x0000000000007948 */ /* 0x000fea0003800000 */
[----:B------:R-:W-:Y:S01]  /*8b20*/  R2UR UR4, R47 ;  /* 0x000000002f0472ca */ /* 0x000fe200000e0000 */
[----:B------:R-:W-:Y:S01]  /*8b30*/  BSSY.RECONVERGENT B0, `(.L_x_117) ;  /* 0x0000087000007945 */ /* 0x000fe20003800200 */
[----:B------:R-:W-:Y:S11]  /*8b40*/  R2UR UR5, R114 ;  /* 0x00000000720572ca */ /* 0x000ff600000e0000 */
[----:B-1----:R-:W1:Y:S01]  /*8b50*/  LDTM.x32 R4, tmem[UR4+0x60] ;  /* 0x00006004000479ee */ /* 0x002e6200082c0000 */
[----:B------:R-:W-:Y:S01]  /*8b60*/  NOP ;  /* 0x0000000000007918 */ /* 0x000fe20000000000 */
[----:B------:R-:W-:Y:S04]  /*8b70*/  UIADD3 UR5, UPT, UPT, UR5, 0xb0, URZ ;  /* 0x000000b005057890 */ /* 0x000fe8000fffe0ff */
[----:B------:R-:W-:Y:S09]  /*8b80*/  UPRMT UR5, UR37, 0x654, UR5 ;  /* 0x0000065425057896 */ /* 0x000ff20008000005 */
[----:B-1----:R-:W-:Y:S01]  /*8b90*/  SYNCS.ARRIVE.TRANS64.RED.A1T0 RZ, [UR5], RZ ;  /* 0x000000ffffff79a7 */ /* 0x002fe20008100405 */
[C---:B------:R-:W-:Y:S01]  /*8ba0*/  FMUL R4, R46.reuse, R4 ;  /* 0x000000042e047220 */ /* 0x040fe20000400000 */
        /* <DEDUP_REMOVED lines=127> */
.L_x_118:
[----:B------:R-:W-:Y:S05]  /*93a0*/  BSYNC.RECONVERGENT B0 ;  /* 0x0000000000007941 */ /* 0x000fea0003800200 */
.L_x_117:
[----:B------:R-:W-:Y:S01]  /*93b0*/  BAR.SYNC.DEFER_BLOCKING 0x1, 0x80 ;  /* 0x0042000000007b1d */ /* 0x000fe20000010000 */
[----:B------:R-:W-:Y:S01]  /*93c0*/  UISETP.NE.AND UP0, UPT, UR47, -0x4, UPT ;  /* 0xfffffffc2f00788c */ /* 0x000fe2000bf05270 */
[----:B------:R-:W-:Y:S08]  /*93d0*/  IADD3 R0, PT, PT, R44, 0x1, RZ ;  /* 0x000000012c007810 */ /* 0x000ff00007ffe0ff */
[----:B------:R-:W-:Y:S05]  /*93e0*/  BRA.U !UP0, `(.L_x_119) ;  /* 0x0000000108287547 */ /* 0x000fea000b800000 */
[----:B------:R-:W-:Y:S01]  /*93f0*/  ISETP.NE.AND P0, PT, R113, RZ, PT ;  /* 0x000000ff7100720c */ /* 0x000fe20003f05270 */
[----:B-1----:R-:W-:Y:S01]  /*9400*/  IMAD.U32 R4, RZ, RZ, UR48 ;  /* 0x00000030ff047e24 */ /* 0x002fe2000f8e00ff */
[----:B------:R-:W-:Y:S01]  /*9410*/  UIADD3 UR48, UPT, UPT, UR48, 0x1, URZ ;  /* 0x0000000130307890 */ /* 0x000fe2000fffe0ff */
[----:B------:R-:W-:Y:S03]  /*9420*/  IMAD.U32 R3, RZ, RZ, UR37 ;  /* 0x00000025ff037e24 */ /* 0x000fe6000f8e00ff */
[----:B------:R-:W-:Y:S04]  /*9430*/  UISETP.NE.AND UP0, UPT, UR48, 0x4, UPT ;  /* 0x000000043000788c */ /* 0x000fe8000bf05270 */
[----:B------:R-:W-:Y:S03]  /*9440*/  USEL UR48, UR48, URZ, UP0 ;  /* 0x000000ff30307287 */ /* 0x000fe60008000000 */
[----:B------:R-:W-:Y:S05]  /*9450*/  @P0 LEA R4, R4, UR46, 0x3 ;  /* 0x0000002e04040c11 */ /* 0x000fea000f8e18ff */
[----:B------:R-:W-:Y:S05]  /*9460*/  @P0 VIADD R4, R4, 0x50 ;  /* 0x0000005004040836 */ /* 0x000fea0000000000 */
[----:B------:R-:W-:Y:S04]  /*9470*/  @P0 PRMT R3, R3, 0x654, R4 ;  /* 0x0000065403030816 */ /* 0x000fe80000000004 */
[----:B------:R3:W-:Y:S03]  /*9480*/  @P0 SYNCS.ARRIVE.TRANS64.RED.A1T0 RZ, [R3+URZ], RZ ;  /* 0x000000ff03ff09a7 */ /* 0x0007e600081004ff */
.L_x_119:
[----:B------:R-:W-:Y:S01]  /*9490*/  ISETP.NE.AND P2, PT, R108, RZ, PT ;  /* 0x000000ff6c00720c */ /* 0x000fe20003f45270 */
[----:B---3--:R-:W-:Y:S01]  /*94a0*/  IMAD.IADD R3, R43, 0x1, R92 ;  /* 0x000000012b037824 */ /* 0x008fe200078e025c */
[----:B------:R-:W-:Y:S01]  /*94b0*/  ISETP.NE.AND P0, PT, R111, 0x2, PT ;  /* 0x000000026f00780c */ /* 0x000fe20003f05270 */
[----:B------:R-:W-:Y:S01]  /*94c0*/  UIADD3 UR47, UPT, UPT, UR47, 0x4, URZ ;  /* 0x000000042f2f7890 */ /* 0x000fe2000fffe0ff */
[----:B------:R-:W-:Y:S01]  /*94d0*/  ISETP.NE.AND P1, PT, R0, 0x2, PT ;  /* 0x000000020000780c */ /* 0x000fe20003f25270 */
[----:B-1----:R-:W-:Y:S01]  /*94e0*/  IMAD.IADD R20, R41, 0x1, R81 ;  /* 0x0000000129147824 */ /* 0x002fe200078e0251 */
[----:B------:R-:W-:Y:S02]  /*94f0*/  R2UR UR11, R3 ;  /* 0x00000000030b72ca */ /* 0x000fe400000e0000 */
[----:B------:R-:W-:Y:S02]  /*9500*/  SEL R4, RZ, 0x1, P0 ;  /* 0x00000001ff047807 */ /* 0x000fe40000000000 */
[----:B------:R-:W-:Y:S02]  /*9510*/  SEL R3, RZ, 0x1, P1 ;  /* 0x00000001ff037807 */ /* 0x000fe40000800000 */
[----:B------:R-:W-:Y:S02]  /*9520*/  LOP3.LUT R103, R103, R4, RZ, 0x3c, !PT ;  /* 0x0000000467677212 */ /* 0x000fe400078e3cff */
[----:B------:R-:W-:Y:S02]  /*9530*/  @P2 R2UR UR36, R102 ;  /* 0x00000000662422ca */ /* 0x000fe400000e0000 */
[----:B------:R-:W-:Y:S02]  /*9540*/  LOP3.LUT R104, R104, R3, RZ, 0x3c, !PT ;  /* 0x0000000368687212 */ /* 0x000fe400078e3cff */
[----:B------:R-:W-:Y:S02]  /*9550*/  SEL R111, R111, RZ, P0 ;  /* 0x000000ff6f6f7207 */ /* 0x000fe40000000000 */
[----:B------:R-:W-:Y:S01]  /*9560*/  SEL R44, R0, RZ, P1 ;  /* 0x000000ff002c7207 */ /* 0x000fe20000800000 */
[----:B------:R-:W-:Y:S08]  /*9570*/  @P2 BRA `(.L_x_120) ;  /* 0xffffffb800a02947 */ /* 0x000ff0000383ffff */
[----:B------:R-:W1:Y:S01]  /*9580*/  LDCU.64 UR6, c[0x0][0xa88] ;  /* 0x00015100ff0677ac */ /* 0x000e620008000a00 */
[----:B------:R-:W3:Y:S01]  /*9590*/  LDCU.64 UR4, c[0x0][0xa90] ;  /* 0x00015200ff0477ac */ /* 0x000ee20008000a00 */
[----:B-1----:R-:W-:Y:S02]  /*95a0*/  ISETP.NE.U32.AND P2, PT, RZ, UR6, PT ;  /* 0x00000006ff007c0c */ /* 0x002fe4000bf45070 */
[----:B---3--:R-:W-:Y:S02]  /*95b0*/  ISETP.NE.U32.AND P1, PT, RZ, UR4, PT ;  /* 0x00000004ff007c0c */ /* 0x008fe4000bf25070 */
[----:B------:R-:W-:Y:S02]  /*95c0*/  ISETP.NE.AND.EX P2, PT, RZ, UR7, PT, P2 ;  /* 0x00000007ff007c0c */ /* 0x000fe4000bf45320 */
[----:B------:R-:W-:-:S13]  /*95d0*/  ISETP.NE.AND.EX P0, PT, RZ, UR5, PT, P1 ;  /* 0x00000005ff007c0c */ /* 0x000fda000bf05310 */
[----:B------:R-:W-:Y:S05]  /*95e0*/  @P2 BRA P0, `(.L_x_121) ;  /* 0x00000000003c2947 */ /* 0x000fea0000000000 */
[----:B------:R-:W-:-:S13]  /*95f0*/  ISETP.NE.AND.EX P1, PT, RZ, UR5, PT, P1 ;  /* 0x00000005ff007c0c */ /* 0x000fda000bf25310 */
[----:B------:R-:W-:Y:S05]  /*9600*/  @P1 BRA `(.L_x_122) ;  /* 0x00000000000c1947 */ /* 0x000fea0003800000 */
[----:B------:R-:W-:-:S13]  /*9610*/  FSETP.NEU.AND P0, PT, R49, RZ, PT ;  /* 0x000000ff3100720b */ /* 0x000fda0003f0d000 */
[----:B------:R-:W-:Y:S05]  /*9620*/  @!P0 EXIT ;  /* 0x000000000000894d */ /* 0x000fea0003800000 */
[----:B------:R-:W-:Y:S05]  /*9630*/  BRA `(.L_x_121) ;  /* 0x0000000000287947 */ /* 0x000fea0003800000 */
.L_x_122:
[----:B------:R-:W-:Y:S01]  /*9640*/  ISETP.NE.AND P0, PT, R109, RZ, PT ;  /* 0x000000ff6d00720c */ /* 0x000fe20003f05270 */
[----:B------:R-:W-:-:S12]  /*9650*/  BSSY.RECONVERGENT B0, `(.L_x_121) ;  /* 0x0000008000007945 */ /* 0x000fd80003800200 */
[----:B------:R-:W-:Y:S05]  /*9660*/  @P0 BRA `(.L_x_123) ;  /* 0x0000000000100947 */ /* 0x000fea0003800000 */
[----:B------:R-:W-:-:S04]  /*9670*/  ISETP.NE.U32.AND P0, PT, RZ, UR6, PT ;  /* 0x00000006ff007c0c */ /* 0x000fc8000bf05070 */
[----:B------:R-:W-:-:S13]  /*9680*/  ISETP.NE.AND.EX P0, PT, RZ, UR7, PT, P0 ;  /* 0x00000007ff007c0c */ /* 0x000fda000bf05300 */
[----:B------:R-:W-:Y:S05]  /*9690*/  @!P0 EXIT ;  /* 0x000000000000894d */ /* 0x000fea0003800000 */
[----:B------:R-:W-:Y:S05]  /*96a0*/  BRA `(.L_x_124) ;  /* 0x0000000000087947 */ /* 0x000fea0003800000 */
.L_x_123:
[----:B------:R-:W-:-:S13]  /*96b0*/  FSETP.NEU.AND P0, PT, R49, RZ, PT ;  /* 0x000000ff3100720b */ /* 0x000fda0003f0d000 */
[----:B------:R-:W-:Y:S05]  /*96c0*/  @!P0 EXIT ;  /* 0x000000000000894d */ /* 0x000fea0003800000 */
.L_x_124:
[----:B------:R-:W-:Y:S05]  /*96d0*/  BSYNC.RECONVERGENT B0 ;  /* 0x0000000000007941 */ /* 0x000fea0003800200 */
.L_x_121:
[----:B------:R-:W-:Y:S01]  /*96e0*/  ULEA UR4, UR48, UR46, 0x3 ;  /* 0x0000002e30047291 */ /* 0x000fe2000f8e18ff */
[----:B------:R-:W-:-:S04]  /*96f0*/  DEPBAR.LE SB0, 0x0 ;  /* 0x000080000000791a */ /* 0x000fc80000000000 */
[----:B------:R-:W-:-:S04]  /*9700*/  UIADD3 UR4, UPT, UPT, UR4, 0x50, URZ ;  /* 0x0000005004047890 */ /* 0x000fc8000fffe0ff */
[----:B------:R-:W-:-:S09]  /*9710*/  UPRMT UR4, UR37, 0x654, UR4 ;  /* 0x0000065425047896 */ /* 0x000fd20008000004 */
[----:B------:R-:W-:Y:S01]  /*9720*/  SYNCS.ARRIVE.TRANS64.RED.A1T0 RZ, [UR4], RZ ;  /* 0x000000ffffff79a7 */ /* 0x000fe20008100404 */
[----:B------:R-:W-:Y:S05]  /*9730*/  EXIT ;  /* 0x000000000000794d */ /* 0x000fea0003800000 */
.L_x_24:
[----:B--2---:R2:W1:Y:S02]  /*9740*/  SYNCS.PHASECHK.TRANS64.TRYWAIT P0, [R4+URZ+0xd0], R5 ;  /* 0x0000d005040075a7 */ /* 0x00446400080011ff */
[----:B-1----:R-:W-:Y:S05]  /*9750*/  @!P0 NANOSLEEP.SYNCS 0x989680 ;  /* 0x009896800000895d */ /* 0x002fea0003900000 */
[----:B------:R-:W1:Y:S02]  /*9760*/  @!P0 SYNCS.PHASECHK.TRANS64 P0, [R4+URZ+0xd0], R5 ;  /* 0x0000d005040085a7 */ /* 0x000e6400080010ff */
[----:B-1----:R-:W-:Y:S05]  /*9770*/  @!P0 BRA `(.L_x_24) ;  /* 0xfffffffc00f08947 */ /* 0x002fea000383ffff */
[----:B------:R-:W-:Y:S05]  /*9780*/  BRA `(.L_x_125) ;  /* 0xffffff7c00fc7947 */ /* 0x000fea000383ffff */
.L_x_27:
[----:B------:R-:W-:-:S07]  /*9790*/  MOV R4, UR33 ;  /* 0x0000002100047c02 */ /* 0x000fce0008000f00 */
.L_x_126:
[----:B-1----:R1:W2:Y:S02]  /*97a0*/  SYNCS.PHASECHK.TRANS64.TRYWAIT P0, [R4+URZ+0x18], R7 ;  /* 0x00001807040075a7 */ /* 0x0022a400080011ff */
[----:B--2---:R-:W-:Y:S05]  /*97b0*/  @!P0 NANOSLEEP.SYNCS 0x989680 ;  /* 0x009896800000895d */ /* 0x004fea0003900000 */
[----:B------:R-:W2:Y:S02]  /*97c0*/  @!P0 SYNCS.PHASECHK.TRANS64 P0, [R4+URZ+0x18], R7 ;  /* 0x00001807040085a7 */ /* 0x000ea400080010ff */
[----:B--2---:R-:W-:Y:S05]  /*97d0*/  @!P0 BRA `(.L_x_126) ;  /* 0xfffffffc00f08947 */ /* 0x004fea000383ffff */
[----:B------:R-:W-:Y:S05]  /*97e0*/  BRA `(.L_x_26) ;  /* 0xffffff8000587947 */ /* 0x000fea000383ffff */
.L_x_29:
[----:B-1----:R1:W2:Y:S02]  /*97f0*/  SYNCS.PHASECHK.TRANS64.TRYWAIT P0, [R8+URZ+0x80], R5 ;  /* 0x00008005080075a7 */ /* 0x0022a400080011ff */
[----:B--2---:R-:W-:Y:S05]  /*9800*/  @!P0 NANOSLEEP.SYNCS 0x989680 ;  /* 0x009896800000895d */ /* 0x004fea0003900000 */
[----:B------:R-:W2:Y:S02]  /*9810*/  @!P0 SYNCS.PHASECHK.TRANS64 P0, [R8+URZ+0x80], R5 ;  /* 0x00008005080085a7 */ /* 0x000ea400080010ff */
[----:B--2---:R-:W-:Y:S05]  /*9820*/  @!P0 BRA `(.L_x_29) ;  /* 0xfffffffc00f08947 */ /* 0x004fea000383ffff */
[----:B------:R-:W-:Y:S05]  /*9830*/  BRA `(.L_x_127) ;  /* 0xffffff8000f87947 */ /* 0x000fea000383ffff */
.L_x_33:
[----:B------:R-:W-:-:S07]  /*9840*/  MOV R0, UR4 ;  /* 0x0000000400007c02 */ /* 0x000fce0008000f00 */
.L_x_128:
[----:B-1----:R1:W2:Y:S02]  /*9850*/  SYNCS.PHASECHK.TRANS64.TRYWAIT P0, [R0+URZ], R3 ;  /* 0x00000003000075a7 */ /* 0x0022a400080011ff */
[----:B--2---:R-:W-:Y:S05]  /*9860*/  @!P0 NANOSLEEP.SYNCS 0x989680 ;  /* 0x009896800000895d */ /* 0x004fea0003900000 */
[----:B------:R-:W2:Y:S02]  /*9870*/  @!P0 SYNCS.PHASECHK.TRANS64 P0, [R0+URZ], R3 ;  /* 0x00000003000085a7 */ /* 0x000ea400080010ff */
[----:B--2---:R-:W-:Y:S05]  /*9880*/  @!P0 BRA `(.L_x_128) ;  /* 0xfffffffc00f08947 */ /* 0x004fea000383ffff */
[----:B------:R-:W-:Y:S05]  /*9890*/  BRA `(.L_x_129) ;  /* 0xffffff88006c7947 */ /* 0x000fea000383ffff */
.L_x_34:
[----:B------:R-:W-:-:S07]  /*98a0*/  MOV R0, UR4 ;  /* 0x0000000400007c02 */ /* 0x000fce0008000f00 */
.L_x_130:
[----:B-1----:R1:W2:Y:S02]  /*98b0*/  SYNCS.PHASECHK.TRANS64.TRYWAIT P0, [R0+URZ], R3 ;  /* 0x00000003000075a7 */ /* 0x0022a400080011ff */
[----:B--2---:R-:W-:Y:S05]  /*98c0*/  @!P0 NANOSLEEP.SYNCS 0x989680 ;  /* 0x009896800000895d */ /* 0x004fea0003900000 */
[----:B------:R-:W2:Y:S02]  /*98d0*/  @!P0 SYNCS.PHASECHK.TRANS64 P0, [R0+URZ], R3 ;  /* 0x00000003000085a7 */ /* 0x000ea400080010ff */
[----:B--2---:R-:W-:Y:S05]  /*98e0*/  @!P0 BRA `(.L_x_130) ;  /* 0xfffffffc00f08947 */ /* 0x004fea000383ffff */
[----:B------:R-:W-:Y:S05]  /*98f0*/  BRA `(.L_x_131) ;  /* 0xffffff8800787947 */ /* 0x000fea000383ffff */
.L_x_37:
[----:B-1----:R1:W2:Y:S02]  /*9900*/  SYNCS.PHASECHK.TRANS64.TRYWAIT P0, [R0+URZ+0xc0], R5 ;  /* 0x0000c005000075a7 */ /* 0x0022a400080011ff */
[----:B--2---:R-:W-:Y:S05]  /*9910*/  @!P0 NANOSLEEP.SYNCS 0x989680 ;  /* 0x009896800000895d */ /* 0x004fea0003900000 */
[----:B------:R-:W2:Y:S02]  /*9920*/  @!P0 SYNCS.PHASECHK.TRANS64 P0, [R0+URZ+0xc0], R5 ;  /* 0x0000c005000085a7 */ /* 0x000ea400080010ff */
[----:B--2---:R-:W-:Y:S05]  /*9930*/  @!P0 BRA `(.L_x_37) ;  /* 0xfffffffc00f08947 */ /* 0x004fea000383ffff */
[----:B------:R-:W-:Y:S05]  /*9940*/  BRA `(.L_x_132) ;  /* 0xffffff8800d47947 */ /* 0x000fea000383ffff */
.L_x_38:
[----:B------:R-:W-:-:S07]  /*9950*/  MOV R0, UR5 ;  /* 0x0000000500007c02 */ /* 0x000fce0008000f00 */
.L_x_133:
[----:B-1----:R1:W2:Y:S02]  /*9960*/  SYNCS.PHASECHK.TRANS64.TRYWAIT P0, [R0+URZ+0x90], R7 ;  /* 0x00009007000075a7 */ /* 0x0022a400080011ff */
[----:B--2---:R-:W-:Y:S05]  /*9970*/  @!P0 NANOSLEEP.SYNCS 0x989680 ;  /* 0x009896800000895d */ /* 0x004fea0003900000 */
[----:B------:R-:W2:Y:S02]  /*9980*/  @!P0 SYNCS.PHASECHK.TRANS64 P0, [R0+URZ+0x90], R7 ;  /* 0x00009007000085a7 */ /* 0x000ea400080010ff */
[----:B--2---:R-:W-:Y:S05]  /*9990*/  @!P0 BRA `(.L_x_133) ;  /* 0xfffffffc00f08947 */ /* 0x004fea000383ffff */
[----:B------:R-:W-:Y:S05]  /*99a0*/  BRA `(.L_x_134) ;  /* 0xffffff8800e47947 */ /* 0x000fea000383ffff */
.L_x_39:
[----:B-1----:R1:W2:Y:S02]  /*99b0*/  SYNCS.PHASECHK.TRANS64.TRYWAIT P1, [R0+URZ+0x80], R5 ;  /* 0x00008005000075a7 */ /* 0x0022a400080211ff */
[----:B--2---:R-:W-:Y:S05]  /*99c0*/  @!P1 NANOSLEEP.SYNCS 0x989680 ;  /* 0x009896800000995d */ /* 0x004fea0003900000 */
[----:B------:R-:W2:Y:S02]  /*99d0*/  @!P1 SYNCS.PHASECHK.TRANS64 P1, [R0+URZ+0x80], R5 ;  /* 0x00008005000095a7 */ /* 0x000ea400080210ff */
[----:B--2---:R-:W-:Y:S05]  /*99e0*/  @!P1 BRA `(.L_x_39) ;  /* 0xfffffffc00f09947 */ /* 0x004fea000383ffff */
[----:B------:R-:W-:Y:S05]  /*99f0*/  BRA `(.L_x_135) ;  /* 0xffffff8c00147947 */ /* 0x000fea000383ffff */
.L_x_42:
[----:B------:R-:W-:-:S07]  /*9a00*/  MOV R0, UR5 ;  /* 0x0000000500007c02 */ /* 0x000fce0008000f00 */
.L_x_136:
[----:B-1----:R1:W2:Y:S02]  /*9a10*/  SYNCS.PHASECHK.TRANS64.TRYWAIT P0, [R0+URZ+0x90], R3 ;  /* 0x00009003000075a7 */ /* 0x0022a400080011ff */
[----:B--2---:R-:W-:Y:S05]  /*9a20*/  @!P0 NANOSLEEP.SYNCS 0x989680 ;  /* 0x009896800000895d */ /* 0x004fea0003900000 */
[----:B------:R-:W2:Y:S02]  /*9a30*/  @!P0 SYNCS.PHASECHK.TRANS64 P0, [R0+URZ+0x90], R3 ;  /* 0x00009003000085a7 */ /* 0x000ea400080010ff */
[----:B--2---:R-:W-:Y:S05]  /*9a40*/  @!P0 BRA `(.L_x_136) ;  /* 0xfffffffc00f08947 */ /* 0x004fea000383ffff */
[----:B------:R-:W-:Y:S05]  /*9a50*/  BRA `(.L_x_41) ;  /* 0xffffff8c00687947 */ /* 0x000fea000383ffff */
.L_x_49:
[----:B-1----:R1:W2:Y:S02]  /*9a60*/  SYNCS.PHASECHK.TRANS64.TRYWAIT P1, [R0+URZ+0x80], R5 ;  /* 0x00008005000075a7 */ /* 0x0022a400080211ff */
[----:B--2---:R-:W-:Y:S05]  /*9a70*/  @!P1 NANOSLEEP.SYNCS 0x989680 ;  /* 0x009896800000995d */ /* 0x004fea0003900000 */
[----:B------:R-:W2:Y:S02]  /*9a80*/  @!P1 SYNCS.PHASECHK.TRANS64 P1, [R0+URZ+0x80], R5 ;  /* 0x00008005000095a7 */ /* 0x000ea400080210ff */
[----:B--2---:R-:W-:Y:S05]  /*9a90*/  @!P1 BRA `(.L_x_49) ;  /* 0xfffffffc00f09947 */ /* 0x004fea000383ffff */
[----:B------:R-:W-:Y:S05]  /*9aa0*/  BRA `(.L_x_137) ;  /* 0xffffff9400107947 */ /* 0x000fea000383ffff */
.L_x_50:
[----:B------:R-:W-:-:S07]  /*9ab0*/  MOV R3, UR6 ;  /* 0x0000000600037c02 */ /* 0x000fce0008000f00 */
.L_x_138:
[----:B-1----:R1:W2:Y:S02]  /*9ac0*/  SYNCS.PHASECHK.TRANS64.TRYWAIT P0, [R3+URZ+0xb0], R0 ;  /* 0x0000b000030075a7 */ /* 0x0022a400080011ff */
[----:B--2---:R-:W-:Y:S05]  /*9ad0*/  @!P0 NANOSLEEP.SYNCS 0x989680 ;  /* 0x009896800000895d */ /* 0x004fea0003900000 */
[----:B------:R-:W2:Y:S02]  /*9ae0*/  @!P0 SYNCS.PHASECHK.TRANS64 P0, [R3+URZ+0xb0], R0 ;  /* 0x0000b000030085a7 */ /* 0x000ea400080010ff */
[----:B--2---:R-:W-:Y:S05]  /*9af0*/  @!P0 BRA `(.L_x_138) ;  /* 0xfffffffc00f08947 */ /* 0x004fea000383ffff */
[----:B------:R-:W-:Y:S05]  /*9b00*/  BRA `(.L_x_139) ;  /* 0xffffff9400487947 */ /* 0x000fea000383ffff */
.L_x_53:
[----:B------:R-:W-:Y:S07]  /*9b10*/  MOV R0, UR5 ;  /* 0x0000000500007c02 */ /* 0x000fee0008000f00 */
.L_x_140:
[----:B-1----:R1:W2:Y:S02]  /*9b20*/  SYNCS.PHASECHK.TRANS64.TRYWAIT P0, [R0+URZ], R3 ;  /* 0x00000003000075a7 */ /* 0x0022a400080011ff */
[----:B--2---:R-:W-:Y:S05]  /*9b30*/  @!P0 NANOSLEEP.SYNCS 0x989680 ;  /* 0x009896800000895d */ /* 0x004fea0003900000 */
[----:B------:R-:W2:Y:S02]  /*9b40*/  @!P0 SYNCS.PHASECHK.TRANS64 P0, [R0+URZ], R3 ;  /* 0x00000003000085a7 */ /* 0x000ea400080010ff */
[----:B--2---:R-:W-:Y:S05]  /*9b50*/  @!P0 BRA `(.L_x_140) ;  /* 0xfffffffc00f08947 */ /* 0x004fea000383ffff */
[----:B------:R-:W-:Y:S05]  /*9b60*/  BRA `(.L_x_52) ;  /* 0xffffff9400647947 */ /* 0x000fea000383ffff */
.L_x_56:
[----:B------:R-:W-:-:S07]  /*9b70*/  MOV R0, UR6 ;  /* 0x0000000600007c02 */ /* 0x000fce0008000f00 */
.L_x_141:
[----:B-1----:R1:W2:Y:S02]  /*9b80*/  SYNCS.PHASECHK.TRANS64.TRYWAIT P0, [R0+URZ], R3 ;  /* 0x00000003000075a7 */ /* 0x0022a400080011ff */
[----:B--2---:R-:W-:Y:S05]  /*9b90*/  @!P0 NANOSLEEP.SYNCS 0x989680 ;  /* 0x009896800000895d */ /* 0x004fea0003900000 */
[----:B------:R-:W2:Y:S02]  /*9ba0*/  @!P0 SYNCS.PHASECHK.TRANS64 P0, [R0+URZ], R3 ;  /* 0x00000003000085a7 */ /* 0x000ea400080010ff */
[----:B--2---:R-:W-:Y:S05]  /*9bb0*/  @!P0 BRA `(.L_x_141) ;  /* 0xfffffffc00f08947 */ /* 0x004fea000383ffff */
[----:B------:R-:W-:Y:S05]  /*9bc0*/  BRA `(.L_x_142) ;  /* 0xffffff9800507947 */ /* 0x000fea000383ffff */
.L_x_57:
[----:B------:R-:W-:-:S07]  /*9bd0*/  MOV R0, UR7 ;  /* 0x0000000700007c02 */ /* 0x000fce0008000f00 */
.L_x_143:
[----:B-1----:R1:W2:Y:S02]  /*9be0*/  SYNCS.PHASECHK.TRANS64.TRYWAIT P0, [R0+URZ], R3 ;  /* 0x00000003000075a7 */ /* 0x0022a400080011ff */
[----:B--2---:R-:W-:Y:S05]  /*9bf0*/  @!P0 NANOSLEEP.SYNCS 0x989680 ;  /* 0x009896800000895d */ /* 0x004fea0003900000 */
[----:B------:R-:W2:Y:S02]  /*9c00*/  @!P0 SYNCS.PHASECHK.TRANS64 P0, [R0+URZ], R3 ;  /* 0x00000003000085a7 */ /* 0x000ea400080010ff */
[----:B--2---:R-:W-:Y:S05]  /*9c10*/  @!P0 BRA `(.L_x_143) ;  /* 0xfffffffc00f08947 */ /* 0x004fea000383ffff */
[----:B------:R-:W-:Y:S05]  /*9c20*/  BRA `(.L_x_144) ;  /* 0xffffff98005c7947 */ /* 0x000fea000383ffff */
.L_x_62:
[----:B--2---:R2:W4:Y:S02]  /*9c30*/  SYNCS.PHASECHK.TRANS64.TRYWAIT P0, [R0+URZ+0x80], R3 ;  /* 0x00008003000075a7 */ /* 0x00452400080011ff */
[----:B----4-:R-:W-:Y:S05]  /*9c40*/  @!P0 NANOSLEEP.SYNCS 0x989680 ;  /* 0x009896800000895d */ /* 0x010fea0003900000 */
[----:B------:R-:W4:Y:S02]  /*9c50*/  @!P0 SYNCS.PHASECHK.TRANS64 P0, [R0+URZ+0x80], R3 ;  /* 0x00008003000085a7 */ /* 0x000f2400080010ff */
[----:B----4-:R-:W-:Y:S05]  /*9c60*/  @!P0 BRA `(.L_x_62) ;  /* 0xfffffffc00f08947 */ /* 0x010fea000383ffff */
[----:B------:R-:W-:Y:S05]  /*9c70*/  BRA `(.L_x_145) ;  /* 0xffffff9c00587947 */ /* 0x000fea000383ffff */
.L_x_65:
[----:B------:R-:W-:Y:S07]  /*9c80*/  MOV R0, UR4 ;  /* 0x0000000400007c02 */ /* 0x000fee0008000f00 */
.L_x_146:
[----:B--2---:R2:W3:Y:S02]  /*9c90*/  SYNCS.PHASECHK.TRANS64.TRYWAIT P0, [R0+URZ+0x78], R3 ;  /* 0x00007803000075a7 */ /* 0x0044e400080011ff */
[----:B---3--:R-:W-:Y:S05]  /*9ca0*/  @!P0 NANOSLEEP.SYNCS 0x989680 ;  /* 0x009896800000895d */ /* 0x008fea0003900000 */
[----:B------:R-:W3:Y:S02]  /*9cb0*/  @!P0 SYNCS.PHASECHK.TRANS64 P0, [R0+URZ+0x78], R3 ;  /* 0x00007803000085a7 */ /* 0x000ee400080010ff */
[----:B---3--:R-:W-:Y:S05]  /*9cc0*/  @!P0 BRA `(.L_x_146) ;  /* 0xfffffffc00f08947 */ /* 0x008fea000383ffff */
[----:B------:R-:W-:Y:S05]  /*9cd0*/  BRA `(.L_x_64) ;  /* 0xffffffa000387947 */ /* 0x000fea000383ffff */
.L_x_68:
[----:B------:R-:W-:Y:S07]  /*9ce0*/  MOV R0, UR4 ;  /* 0x0000000400007c02 */ /* 0x000fee0008000f00 */
.L_x_147:
[----:B-1----:R1:W2:Y:S02]  /*9cf0*/  SYNCS.PHASECHK.TRANS64.TRYWAIT P0, [R0+URZ+0x50], R11 ;  /* 0x0000500b000075a7 */ /* 0x0022a400080011ff */
[----:B--2---:R-:W-:Y:S05]  /*9d00*/  @!P0 NANOSLEEP.SYNCS 0x989680 ;  /* 0x009896800000895d */ /* 0x004fea0003900000 */
[----:B------:R-:W2:Y:S02]  /*9d10*/  @!P0 SYNCS.PHASECHK.TRANS64 P0, [R0+URZ+0x50], R11 ;  /* 0x0000500b000085a7 */ /* 0x000ea400080010ff */
[----:B--2---:R-:W-:Y:S05]  /*9d20*/  @!P0 BRA `(.L_x_147) ;  /* 0xfffffffc00f08947 */ /* 0x004fea000383ffff */
[----:B------:R-:W-:Y:S05]  /*9d30*/  BRA `(.L_x_148) ;  /* 0xffffffa000b07947 */ /* 0x000fea000383ffff */
.L_x_69:
[----:B------:R-:W-:Y:S07]  /*9d40*/  MOV R0, UR4 ;  /* 0x0000000400007c02 */ /* 0x000fee0008000f00 */
.L_x_149:
[----:B-1----:R1:W2:Y:S02]  /*9d50*/  SYNCS.PHASECHK.TRANS64.TRYWAIT P0, [R0+URZ+0x58], R11 ;  /* 0x0000580b000075a7 */ /* 0x0022a400080011ff */
[----:B--2---:R-:W-:Y:S05]  /*9d60*/  @!P0 NANOSLEEP.SYNCS 0x989680 ;  /* 0x009896800000895d */ /* 0x004fea0003900000 */
[----:B------:R-:W2:Y:S02]  /*9d70*/  @!P0 SYNCS.PHASECHK.TRANS64 P0, [R0+URZ+0x58], R11 ;  /* 0x0000580b000085a7 */ /* 0x000ea400080010ff */
[----:B--2---:R-:W-:Y:S05]  /*9d80*/  @!P0 BRA `(.L_x_149) ;  /* 0xfffffffc00f08947 */ /* 0x004fea000383ffff */
[----:B------:R-:W-:Y:S05]  /*9d90*/  BRA `(.L_x_150) ;  /* 0xffffffa400407947 */ /* 0x000fea000383ffff */
.L_x_70:
[----:B------:R-:W-:Y:S07]  /*9da0*/  MOV R0, UR4 ;  /* 0x0000000400007c02 */ /* 0x000fee0008000f00 */
.L_x_151:
[----:B-1----:R1:W2:Y:S02]  /*9db0*/  SYNCS.PHASECHK.TRANS64.TRYWAIT P0, [R0+URZ+0x60], R11 ;  /* 0x0000600b000075a7 */ /* 0x0022a400080011ff */
[----:B--2---:R-:W-:Y:S05]  /*9dc0*/  @!P0 NANOSLEEP.SYNCS 0x989680 ;  /* 0x009896800000895d */ /* 0x004fea0003900000 */
[----:B------:R-:W2:Y:S02]  /*9dd0*/  @!P0 SYNCS.PHASECHK.TRANS64 P0, [R0+URZ+0x60], R11 ;  /* 0x0000600b000085a7 */ /* 0x000ea400080010ff */
[----:B--2---:R-:W-:Y:S05]  /*9de0*/  @!P0 BRA `(.L_x_151) ;  /* 0xfffffffc00f08947 */ /* 0x004fea000383ffff */
[----:B------:R-:W-:Y:S05]  /*9df0*/  BRA `(.L_x_152) ;  /* 0xffffffa400d87947 */ /* 0x000fea000383ffff */
.L_x_71:
[----:B------:R-:W-:Y:S07]  /*9e00*/  MOV R0, UR4 ;  /* 0x0000000400007c02 */ /* 0x000fee0008000f00 */
.L_x_153:
[----:B-1----:R1:W2:Y:S02]  /*9e10*/  SYNCS.PHASECHK.TRANS64.TRYWAIT P0, [R0+URZ+0x68], R11 ;  /* 0x0000680b000075a7 */ /* 0x0022a400080011ff */
[----:B--2---:R-:W-:Y:S05]  /*9e20*/  @!P0 NANOSLEEP.SYNCS 0x989680 ;  /* 0x009896800000895d */ /* 0x004fea0003900000 */
[----:B------:R-:W2:Y:S02]  /*9e30*/  @!P0 SYNCS.PHASECHK.TRANS64 P0, [R0+URZ+0x68], R11 ;  /* 0x0000680b000085a7 */ /* 0x000ea400080010ff */
[----:B--2---:R-:W-:Y:S05]  /*9e40*/  @!P0 BRA `(.L_x_153) ;  /* 0xfffffffc00f08947 */ /* 0x004fea000383ffff */
[----:B------:R-:W-:Y:S05]  /*9e50*/  BRA `(.L_x_154) ;  /* 0xffffffa800b07947 */ /* 0x000fea000383ffff */
.L_x_73:
[----:B------:R-:W-:-:S07]  /*9e60*/  MOV R0, UR4 ;  /* 0x0000000400007c02 */ /* 0x000fce0008000f00 */
.L_x_155:
[----:B-1----:R1:W2:Y:S02]  /*9e70*/  SYNCS.PHASECHK.TRANS64.TRYWAIT P0, [R0+URZ+0x50], R3 ;  /* 0x00005003000075a7 */ /* 0x0022a400080011ff */
[----:B--2---:R-:W-:Y:S05]  /*9e80*/  @!P0 NANOSLEEP.SYNCS 0x989680 ;  /* 0x009896800000895d */ /* 0x004fea0003900000 */
[----:B------:R-:W2:Y:S02]  /*9e90*/  @!P0 SYNCS.PHASECHK.TRANS64 P0, [R0+URZ+0x50], R3 ;  /* 0x00005003000085a7 */ /* 0x000ea400080010ff */
[----:B--2---:R-:W-:Y:S05]  /*9ea0*/  @!P0 BRA `(.L_x_155) ;  /* 0xfffffffc00f08947 */ /* 0x004fea000383ffff */
[----:B------:R-:W-:Y:S05]  /*9eb0*/  BRA `(.L_x_156) ;  /* 0xffffffac00747947 */ /* 0x000fea000383ffff */
.L_x_74:
[----:B-1----:R-:W-:-:S07]  /*9ec0*/  MOV R0, UR4 ;  /* 0x0000000400007c02 */ /* 0x002fce0008000f00 */
.L_x_157:
[----:B-1----:R1:W2:Y:S02]  /*9ed0*/  SYNCS.PHASECHK.TRANS64.TRYWAIT P0, [R0+URZ+0x58], R3 ;  /* 0x00005803000075a7 */ /* 0x0022a400080011ff */
[----:B--2---:R-:W-:Y:S05]  /*9ee0*/  @!P0 NANOSLEEP.SYNCS 0x989680 ;  /* 0x009896800000895d */ /* 0x004fea0003900000 */
[----:B------:R-:W2:Y:S02]  /*9ef0*/  @!P0 SYNCS.PHASECHK.TRANS64 P0, [R0+URZ+0x58], R3 ;  /* 0x00005803000085a7 */ /* 0x000ea400080010ff */
[----:B--2---:R-:W-:Y:S05]  /*9f00*/  @!P0 BRA `(.L_x_157) ;  /* 0xfffffffc00f08947 */ /* 0x004fea000383ffff */
[----:B------:R-:W-:Y:S05]  /*9f10*/  BRA `(.L_x_158) ;  /* 0xffffffac00647947 */ /* 0x000fea000383ffff */
.L_x_75:
[----:B-1----:R-:W-:-:S07]  /*9f20*/  MOV R0, UR4 ;  /* 0x0000000400007c02 */ /* 0x002fce0008000f00 */
.L_x_159:
[----:B-1----:R1:W2:Y:S02]  /*9f30*/  SYNCS.PHASECHK.TRANS64.TRYWAIT P0, [R0+URZ+0x60], R3 ;  /* 0x00006003000075a7 */ /* 0x0022a400080011ff */
[----:B--2---:R-:W-:Y:S05]  /*9f40*/  @!P0 NANOSLEEP.SYNCS 0x989680 ;  /* 0x009896800000895d */ /* 0x004fea0003900000 */
[----:B------:R-:W2:Y:S02]  /*9f50*/  @!P0 SYNCS.PHASECHK.TRANS64 P0, [R0+URZ+0x60], R3 ;  /* 0x00006003000085a7 */ /* 0x000ea400080010ff */
[----:B--2---:R-:W-:Y:S05]  /*9f60*/  @!P0 BRA `(.L_x_159) ;  /* 0xfffffffc00f08947 */ /* 0x004fea000383ffff */
[----:B------:R-:W-:Y:S05]  /*9f70*/  BRA `(.L_x_160) ;  /* 0xffffffac00547947 */ /* 0x000fea000383ffff */
.L_x_77:
[----:B--2---:R2:W4:Y:S02]  /*9f80*/  SYNCS.PHASECHK.TRANS64.TRYWAIT P0, [R0+URZ+0x80], R3 ;  /* 0x00008003000075a7 */ /* 0x00452400080011ff */
[----:B----4-:R-:W-:Y:S05]  /*9f90*/  @!P0 NANOSLEEP.SYNCS 0x989680 ;  /* 0x009896800000895d */ /* 0x010fea0003900000 */
[----:B------:R-:W4:Y:S02]  /*9fa0*/  @!P0 SYNCS.PHASECHK.TRANS64 P0, [R0+URZ+0x80], R3 ;  /* 0x00008003000085a7 */ /* 0x000f2400080010ff */
[----:B----4-:R-:W-:Y:S05]  /*9fb0*/  @!P0 BRA `(.L_x_77) ;  /* 0xfffffffc00f08947 */ /* 0x010fea000383ffff */
[----:B------:R-:W-:Y:S05]  /*9fc0*/  BRA `(.L_x_161) ;  /* 0xffffffb000207947 */ /* 0x000fea000383ffff */
.L_x_88:
[----:B-1----:R-:W-:Y:S04]  /*9fd0*/  MOV R0, UR46 ;  /* 0x0000002e00007c02 */ /* 0x002fe80008000f00 */
[----:B------:R1:W2:Y:S03]  /*9fe0*/  SYNCS.PHASECHK.TRANS64.TRYWAIT P0, [R0+URZ+0x30], R5 ;  /* 0x00003005000075a7 */ /* 0x0002a600080011ff */
[----:B--2---:R-:W-:Y:S05]  /*9ff0*/  @!P0 NANOSLEEP.SYNCS 0x989680 ;  /* 0x009896800000895d */ /* 0x004fea0003900000 */
[----:B------:R-:W2:Y:S02]  /*a000*/  @!P0 SYNCS.PHASECHK.TRANS64 P0, [R0+URZ+0x30], R5 ;  /* 0x00003005000085a7 */ /* 0x000ea400080010ff */
[----:B--2---:R-:W-:Y:S05]  /*a010*/  @!P0 BRA `(.L_x_88) ;  /* 0xfffffffc00ec8947 */ /* 0x004fea000383ffff */
[----:B------:R-:W-:Y:S05]  /*a020*/  BRA `(.L_x_87) ;  /* 0xffffffbc00647947 */ /* 0x000fea000383ffff */
.L_x_90:
[----:B-1----:R1:W4:Y:S02]  /*a030*/  SYNCS.PHASECHK.TRANS64.TRYWAIT P1, [R114+URZ+0xa0], R3 ;  /* 0x0000a003720075a7 */ /* 0x00232400080211ff */
[----:B----4-:R-:W-:Y:S05]  /*a040*/  @!P1 NANOSLEEP.SYNCS 0x989680 ;  /* 0x009896800000995d */ /* 0x010fea0003900000 */
[----:B------:R-:W4:Y:S02]  /*a050*/  @!P1 SYNCS.PHASECHK.TRANS64 P1, [R114+URZ+0xa0], R3 ;  /* 0x0000a003720095a7 */ /* 0x000f2400080210ff */
[----:B----4-:R-:W-:Y:S05]  /*a060*/  @!P1 BRA `(.L_x_90) ;  /* 0xfffffffc00f09947 */ /* 0x010fea000383ffff */
[----:B------:R-:W-:Y:S05]  /*a070*/  BRA `(.L_x_89) ;  /* 0xffffffbc00fc7947 */ /* 0x000fea000383ffff */
.L_x_99:
[----:B-1----:R1:W3:Y:S02]  /*a080*/  SYNCS.PHASECHK.TRANS64.TRYWAIT P0, [R3+URZ+0x30], R0 ;  /* 0x00003000030075a7 */ /* 0x0022e400080011ff */
[----:B---3--:R-:W-:Y:S05]  /*a090*/  @!P0 NANOSLEEP.SYNCS 0x989680 ;  /* 0x009896800000895d */ /* 0x008fea0003900000 */
[----:B------:R-:W3:Y:S02]  /*a0a0*/  @!P0 SYNCS.PHASECHK.TRANS64 P0, [R3+URZ+0x30], R0 ;  /* 0x00003000030085a7 */ /* 0x000ee400080010ff */
[----:B---3--:R-:W-:Y:S05]  /*a0b0*/  @!P0 BRA `(.L_x_99) ;  /* 0xfffffffc00f08947 */ /* 0x008fea000383ffff */
[----:B------:R-:W-:Y:S05]  /*a0c0*/  BRA `(.L_x_98) ;  /* 0xffffffc800b87947 */ /* 0x000fea000383ffff */
.L_x_107:
[----:B-1----:R1:W3:Y:S02]  /*a0d0*/  SYNCS.PHASECHK.TRANS64.TRYWAIT P0, [R3+URZ+0x30], R6 ;  /* 0x00003006030075a7 */ /* 0x0022e400080011ff */
[----:B---3--:R-:W-:Y:S05]  /*a0e0*/  @!P0 NANOSLEEP.SYNCS 0x989680 ;  /* 0x009896800000895d */ /* 0x008fea0003900000 */
[----:B------:R-:W3:Y:S02]  /*a0f0*/  @!P0 SYNCS.PHASECHK.TRANS64 P0, [R3+URZ+0x30], R6 ;  /* 0x00003006030085a7 */ /* 0x000ee400080010ff */
[----:B---3--:R-:W-:Y:S05]  /*a100*/  @!P0 BRA `(.L_x_107) ;  /* 0xfffffffc00f08947 */ /* 0x008fea000383ffff */
[----:B------:R-:W-:Y:S05]  /*a110*/  BRA `(.L_x_106) ;  /* 0xffffffd800187947 */ /* 0x000fea000383ffff */
.L_x_115:
[----:B-1----:R1:W3:Y:S02]  /*a120*/  SYNCS.PHASECHK.TRANS64.TRYWAIT P0, [R118+URZ+0x30], R3 ;  /* 0x00003003760075a7 */ /* 0x0022e400080011ff */
[----:B---3--:R-:W-:Y:S05]  /*a130*/  @!P0 NANOSLEEP.SYNCS 0x989680 ;  /* 0x009896800000895d */ /* 0x008fea0003900000 */
[----:B------:R-:W3:Y:S02]  /*a140*/  @!P0 SYNCS.PHASECHK.TRANS64 P0, [R118+URZ+0x30], R3 ;  /* 0x00003003760085a7 */ /* 0x000ee400080010ff */
[----:B---3--:R-:W-:Y:S05]  /*a150*/  @!P0 BRA `(.L_x_115) ;  /* 0xfffffffc00f08947 */ /* 0x008fea000383ffff */
[----:B------:R-:W-:Y:S05]  /*a160*/  BRA `(.L_x_114) ;  /* 0xffffffe400787947 */ /* 0x000fea000383ffff */
        .weak           $__internal_0_$__cuda_sm10x_tcgen05_guardrail_trap_col_being_dealloced_not_returned_by_alloc
        .type           $__internal_0_$__cuda_sm10x_tcgen05_guardrail_trap_col_being_dealloced_not_returned_by_alloc,@function
        .size           $__internal_0_$__cuda_sm10x_tcgen05_guardrail_trap_col_being_dealloced_not_returned_by_alloc,($__internal_1_$__cuda_sm10x_tcgen05_guardrail_trap_phase_invalid_during_alloc - $__internal_0_$__cuda_sm10x_tcgen05_guardrail_trap_col_being_dealloced_not_returned_by_alloc)
$__internal_0_$__cuda_sm10x_tcgen05_guardrail_trap_col_being_dealloced_not_returned_by_alloc:
[----:B------:R-:W-:Y:S05]  /*a170*/  BPT.TRAP 0x1 ;  /* 0x000000040000795c */ /* 0x000fea0000300000 */
[----:B------:R-:W-:-:S04]  /*a180*/  HFMA2 R3, -RZ, RZ, 0, 0 ;  /* 0x00000000ff037431 */ /* 0x000fc800000001ff */
[----:B------:R-:W-:Y:S05]  /*a190*/  RET.REL.NODEC R2 `(_ZN7cutlass13device_kernelINS_4gemm6kernel13GemmUniversalIN4cute5tupleIJiiiiEEENS1_10collective13CollectiveMmaINS1_41MainloopSm100TmaUmmaWarpSpecializedSparseILi3ELi2ELi2ENS5_IJNS4_1CILi1EEENSA_ILi2EEESB_EEEEENS5_IJNSA_ILi128EEESF_SF_EEENS_6half_tENS5_IJNS4_6LayoutINS5_IJiNS5_IJSC_iEEEiEEENS5_IJlNS5_IJSB_SC_EEElEEEEENSI_INS5_IJNS5_IJNS5_IJNSA_ILi8EEESC_SO_EEEiEEENS5_IJNS5_IJNSA_ILi16EEESC_NSA_ILi4EEEEEEiEEEiEEENS5_IJNS5_IJNS5_IJSF_SR_NSA_ILi2048EEEEEENSA_ILi16384EEEEEENS5_IJNS5_IJSB_NSA_ILi1024EEENSA_ILi32EEEEEElEEElEEEEEEEESH_NS5_IJlSB_lEEENS4_8TiledMMAINS4_8MMA_AtomIJNS4_27SM100_MMA_F16BF16_SS_SPARSEISH_SH_fLi128ELi128ELNS4_4UMMA5MajorE0ELS1C_0ELNS1B_7ScaleInE0ELS1D_0EEEEEENSI_INS5_IJSB_SB_SB_EEENS5_IJNSA_ILi0EEES1H_S1H_EEEEENS5_IJNS4_10UnderscoreES1K_S1K_EEEEENS4_23SM90_TMA_LOAD_MULTICASTENS4_14ComposedLayoutINS4_7SwizzleILi3ELi4ELi3EEENS4_25smem_sparse_ptr_flag_bitsILi2ELi16EEENSI_INS5_IJNS5_IJSB_SO_EEENS5_IJSC_NSA_ILi64EEEEEEEEENS5_IJNS5_IJS1H_SF_EEESL_EEEEEEEvNS4_8identityENS4_13SM90_TMA_LOADENS1O_IS1Q_NS4_18smem_ptr_flag_bitsILi16EEENSI_INS5_IJSO_S1U_EEENS5_IJS1U_SB_EEEEEEEvS21_EENS_8epilogue10collective18CollectiveEpilogueINS2A_23Sm100TmaWarpSpecializedILi4ELi2ELi32ELb1ELb0EEEJSG_NS5_IJNSI_ISF_SB_EENSI_IS11_SB_EEEEEfNS5_IJSB_llEEEfS2I_NS2A_6fusion15FusionCallbacksIS2E_NS2J_17LinearCombinationIffffLNS_15FloatRoundStyleE2EEESG_S2H_JEEENS4_5SM1004TMEM4LOAD26SM100_TMEM_LOAD_32dp32b32xES22_NS1O_INS1P_ILi2ELi5ELi2EEENS23_ILi32EEENSI_INS5_IJS11_SS_EEENS5_IJSB_S11_EEEEEEENS4_39AutoVectorizingCopyWithAssumedAlignmentILi128EEENS4_14SM90_TMA_STOREES2Y_S30_S30_EEEvvEEEEvNT_6ParamsE) ;  /* 0xffffff5c02987950 */ /* 0x000fea0003c3ffff */
        .weak           $__internal_1_$__cuda_sm10x_tcgen05_guardrail_trap_phase_invalid_during_alloc
        .type           $__internal_1_$__cuda_sm10x_tcgen05_guardrail_trap_phase_invalid_during_alloc,@function
        .size           $__internal_1_$__cuda_sm10x_tcgen05_guardrail_trap_phase_invalid_during_alloc,($__internal_2_$__cuda_sm10x_tcgen05_guardrail_trap_unallocated_columns_being_dealloced - $__internal_1_$__cuda_sm10x_tcgen05_guardrail_trap_phase_invalid_during_alloc)
$__internal_1_$__cuda_sm10x_tcgen05_guardrail_trap_phase_invalid_during_alloc:
[----:B------:R-:W-:Y:S05]  /*a1a0*/  BPT.TRAP 0x1 ;  /* 0x000000040000795c */ /* 0x000fea0000300000 */
[----:B------:R-:W-:-:S04]  /*a1b0*/  MOV R3, 0x0 ;  /* 0x0000000000037802 */ /* 0x000fc80000000f00 */
[----:B------:R-:W-:Y:S05]  /*a1c0*/  RET.REL.NODEC R2 `(_ZN7cutlass13device_kernelINS_4gemm6kernel13GemmUniversalIN4cute5tupleIJiiiiEEENS1_10collective13CollectiveMmaINS1_41MainloopSm100TmaUmmaWarpSpecializedSparseILi3ELi2ELi2ENS5_IJNS4_1CILi1EEENSA_ILi2EEESB_EEEEENS5_IJNSA_ILi128EEESF_SF_EEENS_6half_tENS5_IJNS4_6LayoutINS5_IJiNS5_IJSC_iEEEiEEENS5_IJlNS5_IJSB_SC_EEElEEEEENSI_INS5_IJNS5_IJNS5_IJNSA_ILi8EEESC_SO_EEEiEEENS5_IJNS5_IJNSA_ILi16EEESC_NSA_ILi4EEEEEEiEEEiEEENS5_IJNS5_IJNS5_IJSF_SR_NSA_ILi2048EEEEEENSA_ILi16384EEEEEENS5_IJNS5_IJSB_NSA_ILi1024EEENSA_ILi32EEEEEElEEElEEEEEEEESH_NS5_IJlSB_lEEENS4_8TiledMMAINS4_8MMA_AtomIJNS4_27SM100_MMA_F16BF16_SS_SPARSEISH_SH_fLi128ELi128ELNS4_4UMMA5MajorE0ELS1C_0ELNS1B_7ScaleInE0ELS1D_0EEEEEENSI_INS5_IJSB_SB_SB_EEENS5_IJNSA_ILi0EEES1H_S1H_EEEEENS5_IJNS4_10UnderscoreES1K_S1K_EEEEENS4_23SM90_TMA_LOAD_MULTICASTENS4_14ComposedLayoutINS4_7SwizzleILi3ELi4ELi3EEENS4_25smem_sparse_ptr_flag_bitsILi2ELi16EEENSI_INS5_IJNS5_IJSB_SO_EEENS5_IJSC_NSA_ILi64EEEEEEEEENS5_IJNS5_IJS1H_SF_EEESL_EEEEEEEvNS4_8identityENS4_13SM90_TMA_LOADENS1O_IS1Q_NS4_18smem_ptr_flag_bitsILi16EEENSI_INS5_IJSO_S1U_EEENS5_IJS1U_SB_EEEEEEEvS21_EENS_8epilogue10collective18CollectiveEpilogueINS2A_23Sm100TmaWarpSpecializedILi4ELi2ELi32ELb1ELb0EEEJSG_NS5_IJNSI_ISF_SB_EENSI_IS11_SB_EEEEEfNS5_IJSB_llEEEfS2I_NS2A_6fusion15FusionCallbacksIS2E_NS2J_17LinearCombinationIffffLNS_15FloatRoundStyleE2EEESG_S2H_JEEENS4_5SM1004TMEM4LOAD26SM100_TMEM_LOAD_32dp32b32xES22_NS1O_INS1P_ILi2ELi5ELi2EEENS23_ILi32EEENSI_INS5_IJS11_SS_EEENS5_IJSB_S11_EEEEEEENS4_39AutoVectorizingCopyWithAssumedAlignmentILi128EEENS4_14SM90_TMA_STOREES2Y_S30_S30_EEEvvEEEEvNT_6ParamsE) ;  /* 0xffffff5c028c7950 */ /* 0x000fea0003c3ffff */
        .weak           $__internal_2_$__cuda_sm10x_tcgen05_guardrail_trap_unallocated_columns_being_dealloced
        .type           $__internal_2_$__cuda_sm10x_tcgen05_guardrail_trap_unallocated_columns_being_dealloced,@function
        .size           $__internal_2_$__cuda_sm10x_tcgen05_guardrail_trap_unallocated_columns_being_dealloced,(.L_x_163 - $__internal_2_$__cuda_sm10x_tcgen05_guardrail_trap_unallocated_columns_being_dealloced)
$__internal_2_$__cuda_sm10x_tcgen05_guardrail_trap_unallocated_columns_being_dealloced:
[----:B------:R-:W-:Y:S05]  /*a1d0*/  BPT.TRAP 0x1 ;  /* 0x000000040000795c */ /* 0x000fea0000300000 */
[----:B------:R-:W-:-:S04]  /*a1e0*/  HFMA2 R3, -RZ, RZ, 0, 0 ;  /* 0x00000000ff037431 */ /* 0x000fc800000001ff */
[----:B------:R-:W-:Y:S05]  /*a1f0*/  RET.REL.NODEC R2 `(_ZN7cutlass13device_kernelINS_4gemm6kernel13GemmUniversalIN4cute5tupleIJiiiiEEENS1_10collective13CollectiveMmaINS1_41MainloopSm100TmaUmmaWarpSpecializedSparseILi3ELi2ELi2ENS5_IJNS4_1CILi1EEENSA_ILi2EEESB_EEEEENS5_IJNSA_ILi128EEESF_SF_EEENS_6half_tENS5_IJNS4_6LayoutINS5_IJiNS5_IJSC_iEEEiEEENS5_IJlNS5_IJSB_SC_EEElEEEEENSI_INS5_IJNS5_IJNS5_IJNSA_ILi8EEESC_SO_EEEiEEENS5_IJNS5_IJNSA_ILi16EEESC_NSA_ILi4EEEEEEiEEEiEEENS5_IJNS5_IJNS5_IJSF_SR_NSA_ILi2048EEEEEENSA_ILi16384EEEEEENS5_IJNS5_IJSB_NSA_ILi1024EEENSA_ILi32EEEEEElEEElEEEEEEEESH_NS5_IJlSB_lEEENS4_8TiledMMAINS4_8MMA_AtomIJNS4_27SM100_MMA_F16BF16_SS_SPARSEISH_SH_fLi128ELi128ELNS4_4UMMA5MajorE0ELS1C_0ELNS1B_7ScaleInE0ELS1D_0EEEEEENSI_INS5_IJSB_SB_SB_EEENS5_IJNSA_ILi0EEES1H_S1H_EEEEENS5_IJNS4_10UnderscoreES1K_S1K_EEEEENS4_23SM90_TMA_LOAD_MULTICASTENS4_14ComposedLayoutINS4_7SwizzleILi3ELi4ELi3EEENS4_25smem_sparse_ptr_flag_bitsILi2ELi16EEENSI_INS5_IJNS5_IJSB_SO_EEENS5_IJSC_NSA_ILi64EEEEEEEEENS5_IJNS5_IJS1H_SF_EEESL_EEEEEEEvNS4_8identityENS4_13SM90_TMA_LOADENS1O_IS1Q_NS4_18smem_ptr_flag_bitsILi16EEENSI_INS5_IJSO_S1U_EEENS5_IJS1U_SB_EEEEEEEvS21_EENS_8epilogue10collective18CollectiveEpilogueINS2A_23Sm100TmaWarpSpecializedILi4ELi2ELi32ELb1ELb0EEEJSG_NS5_IJNSI_ISF_SB_EENSI_IS11_SB_EEEEEfNS5_IJSB_llEEEfS2I_NS2A_6fusion15FusionCallbacksIS2E_NS2J_17LinearCombinationIffffLNS_15FloatRoundStyleE2EEESG_S2H_JEEENS4_5SM1004TMEM4LOAD26SM100_TMEM_LOAD_32dp32b32xES22_NS1O_INS1P_ILi2ELi5ELi2EEENS23_ILi32EEENSI_INS5_IJS11_SS_EEENS5_IJSB_S11_EEEEEEENS4_39AutoVectorizingCopyWithAssumedAlignmentILi128EEENS4_14SM90_TMA_STOREES2Y_S30_S30_EEEvvEEEEvNT_6ParamsE) ;  /* 0xffffff5c02807950 */ /* 0x000fea0003c3ffff */
.L_x_162:
[----:B------:R-:W-:-:S00]  /*a200*/  BRA `(.L_x_162) ;  /* 0xfffffffc00fc7947 */ /* 0x000fc0000383ffff */
[----:B------:R-:W-:-:S00]  /*a210*/  NOP ;  /* 0x0000000000007918 */ /* 0x000fc00000000000 */
        /* <DEDUP_REMOVED lines=14> */
.L_x_163:


//--------------------- .nv.global.init           --------------------------
	.section	.nv.global.init,"aw",@progbits
.nv.global.init:
	.type		$str$27,@object
	.size		$str$27,($str$28 - $str$27)
$str$27:
        /*0000*/ 	.byte	0x28, 0x61, 0x64, 0x64, 0x72, 0x65, 0x73, 0x73, 0x20, 0x26, 0x20, 0x6d, 0x61, 0x73, 0x6b, 0x29
        /*0010*/ 	.byte	0x20, 0x3d, 0x3d, 0x20, 0x30, 0x00
	.type		$str$28,@object
	.size		$str$28,($str$26 - $str$28)
$str$28:
        /*0016*/ 	.byte	0x2f, 0x74, 0x6d, 0x70, 0x2f, 0x63, 0x75, 0x74, 0x6c, 0x61, 0x73, 0x73, 0x5f, 0x73, 0x77, 0x65
        /*0026*/ 	.byte	0x65, 0x70, 0x5f, 0x73, 0x72, 0x63, 0x2f, 0x69, 0x6e, 0x63, 0x6c, 0x75, 0x64, 0x65, 0x2f, 0x63
        /*0036*/ 	.byte	0x75, 0x74, 0x65, 0x2f, 0x70, 0x6f, 0x69, 0x6e, 0x74, 0x65, 0x72, 0x5f, 0x66, 0x6c, 0x61, 0x67
        /*0046*/ 	.byte	0x67, 0x65, 0x64, 0x2e, 0x68, 0x70, 0x70, 0x00
	.type		$str$26,@object
	.size		$str$26,($str$25 - $str$26)
$str$26:
        /*004e*/ 	.byte	0x2f, 0x74, 0x6d, 0x70, 0x2f, 0x63, 0x75, 0x74, 0x6c, 0x61, 0x73, 0x73, 0x5f, 0x73, 0x77, 0x65
        /*005e*/ 	.byte	0x65, 0x70, 0x5f, 0x73, 0x72, 0x63, 0x2f, 0x69, 0x6e, 0x63, 0x6c, 0x75, 0x64, 0x65, 0x2f, 0x63
        /*006e*/ 	.byte	0x75, 0x74, 0x65, 0x2f, 0x61, 0x74, 0x6f, 0x6d, 0x2f, 0x63, 0x6f, 0x70, 0x79, 0x5f, 0x74, 0x72
        /*007e*/ 	.byte	0x61, 0x69, 0x74, 0x73, 0x5f, 0x73, 0x6d, 0x31, 0x30, 0x30, 0x2e, 0x68, 0x70, 0x70, 0x00
	.type		$str$25,@object
	.size		$str$25,(__unnamed_1 - $str$25)
$str$25:
        /*008d*/ 	.byte	0x28, 0x28, 0x75, 0x69, 0x6e, 0x74, 0x33, 0x32, 0x5f, 0x74, 0x28, 0x74, 0x68, 0x72, 0x65, 0x61
        /*009d*/ 	.byte	0x64, 0x49, 0x64, 0x78, 0x2e, 0x78, 0x29, 0x20, 0x2f, 0x20, 0x33, 0x32, 0x29, 0x20, 0x25, 0x20
        /*00ad*/ 	.byte	0x34, 0x29, 0x20, 0x3d, 0x3d, 0x20, 0x28, 0x28, 0x28, 0x74, 0x6d, 0x65, 0x6d, 0x5f, 0x61, 0x64
        /*00bd*/ 	.byte	0x64, 0x72, 0x20, 0x3e, 0x3e, 0x20, 0x31, 0x36, 0x29, 0x20, 0x2f, 0x20, 0x33, 0x32, 0x29, 0x20
        /*00cd*/ 	.byte	0x25, 0x20, 0x34, 0x29, 0x00
	.type		__unnamed_1,@object
	.size		__unnamed_1,(__unnamed_2 - __unnamed_1)
__unnamed_1:
        /*00d2*/ 	.byte	0x61, 0x75, 0x74, 0x6f, 0x20, 0x63, 0x75, 0x74, 0x65, 0x3a, 0x3a, 0x61, 0x73, 0x5f, 0x70, 0x6f
        /* <DEDUP_REMOVED lines=23> */
        /*0252*/ 	.byte	0x3a, 0x3a, 0x43, 0x3c, 0x34, 0x30, 0x39, 0x36, 0x3e, 0x3e, 0x3e, 0x3e, 0x5d, 0x00
	.type		__unnamed_2,@object
	.size		__unnamed_2,(.L_2 - __unnamed_2)
__unnamed_2:
        /* <DEDUP_REMOVED lines=42> */
        /*0500*/ 	.byte	0x3e, 0x5d, 0x00
.L_2:


//--------------------- .nv.shared._ZN7cutlass13device_kernelINS_4gemm6kernel13GemmUniversalIN4cute5tupleIJiiiiEEENS1_10collective13CollectiveMmaINS1_41MainloopSm100TmaUmmaWarpSpecializedSparseILi3ELi2ELi2ENS5_IJNS4_1CILi1EEENSA_ILi2EEESB_EEEEENS5_IJNSA_ILi128EEESF_SF_EEENS_6half_tENS5_IJNS4_6LayoutINS5_IJiNS5_IJSC_iEEEiEEENS5_IJlNS5_IJSB_SC_EEElEEEEENSI_INS5_IJNS5_IJNS5_IJNSA_ILi8EEESC_SO_EEEiEEENS5_IJNS5_IJNSA_ILi16EEESC_NSA_ILi4EEEEEEiEEEiEEENS5_IJNS5_IJNS5_IJSF_SR_NSA_ILi2048EEEEEENSA_ILi16384EEEEEENS5_IJNS5_IJSB_NSA_ILi1024EEENSA_ILi32EEEEEElEEElEEEEEEEESH_NS5_IJlSB_lEEENS4_8TiledMMAINS4_8MMA_AtomIJNS4_27SM100_MMA_F16BF16_SS_SPARSEISH_SH_fLi128ELi128ELNS4_4UMMA5MajorE0ELS1C_0ELNS1B_7ScaleInE0ELS1D_0EEEEEENSI_INS5_IJSB_SB_SB_EEENS5_IJNSA_ILi0EEES1H_S1H_EEEEENS5_IJNS4_10UnderscoreES1K_S1K_EEEEENS4_23SM90_TMA_LOAD_MULTICASTENS4_14ComposedLayoutINS4_7SwizzleILi3ELi4ELi3EEENS4_25smem_sparse_ptr_flag_bitsILi2ELi16EEENSI_INS5_IJNS5_IJSB_SO_EEENS5_IJSC_NSA_ILi64EEEEEEEEENS5_IJNS5_IJS1H_SF_EEESL_EEEEEEEvNS4_8identityENS4_13SM90_TMA_LOADENS1O_IS1Q_NS4_18smem_ptr_flag_bitsILi16EEENSI_INS5_IJSO_S1U_EEENS5_IJS1U_SB_EEEEEEEvS21_EENS_8epilogue10collective18CollectiveEpilogueINS2A_23Sm100TmaWarpSpecializedILi4ELi2ELi32ELb1ELb0EEEJSG_NS5_IJNSI_ISF_SB_EENSI_IS11_SB_EEEEEfNS5_IJSB_llEEEfS2I_NS2A_6fusion15FusionCallbacksIS2E_NS2J_17LinearCombinationIffffLNS_15FloatRoundStyleE2EEESG_S2H_JEEENS4_5SM1004TMEM4LOAD26SM100_TMEM_LOAD_32dp32b32xES22_NS1O_INS1P_ILi2ELi5ELi2EEENS23_ILi32EEENSI_INS5_IJS11_SS_EEENS5_IJSB_S11_EEEEEEENS4_39AutoVectorizingCopyWithAssumedAlignmentILi128EEENS4_14SM90_TMA_STOREES2Y_S30_S30_EEEvvEEEEvNT_6ParamsE --------------------------
	.section	.nv.shared._ZN7cutlass13device_kernelINS_4gemm6kernel13GemmUniversalIN4cute5tupleIJiiiiEEENS1_10collective13CollectiveMmaINS1_41MainloopSm100TmaUmmaWarpSpecializedSparseILi3ELi2ELi2ENS5_IJNS4_1CILi1EEENSA_ILi2EEESB_EEEEENS5_IJNSA_ILi128EEESF_SF_EEENS_6half_tENS5_IJNS4_6LayoutINS5_IJiNS5_IJSC_iEEEiEEENS5_IJlNS5_IJSB_SC_EEElEEEEENSI_INS5_IJNS5_IJNS5_IJNSA_ILi8EEESC_SO_EEEiEEENS5_IJNS5_IJNSA_ILi16EEESC_NSA_ILi4EEEEEEiEEEiEEENS5_IJNS5_IJNS5_IJSF_SR_NSA_ILi2048EEEEEENSA_ILi16384EEEEEENS5_IJNS5_IJSB_NSA_ILi1024EEENSA_ILi32EEEEEElEEElEEEEEEEESH_NS5_IJlSB_lEEENS4_8TiledMMAINS4_8MMA_AtomIJNS4_27SM100_MMA_F16BF16_SS_SPARSEISH_SH_fLi128ELi128ELNS4_4UMMA5MajorE0ELS1C_0ELNS1B_7ScaleInE0ELS1D_0EEEEEENSI_INS5_IJSB_SB_SB_EEENS5_IJNSA_ILi0EEES1H_S1H_EEEEENS5_IJNS4_10UnderscoreES1K_S1K_EEEEENS4_23SM90_TMA_LOAD_MULTICASTENS4_14ComposedLayoutINS4_7SwizzleILi3ELi4ELi3EEENS4_25smem_sparse_ptr_flag_bitsILi2ELi16EEENSI_INS5_IJNS5_IJSB_SO_EEENS5_IJSC_NSA_ILi64EEEEEEEEENS5_IJNS5_IJS1H_SF_EEESL_EEEEEEEvNS4_8identityENS4_13SM90_TMA_LOADENS1O_IS1Q_NS4_18smem_ptr_flag_bitsILi16EEENSI_INS5_IJSO_S1U_EEENS5_IJS1U_SB_EEEEEEEvS21_EENS_8epilogue10collective18CollectiveEpilogueINS2A_23Sm100TmaWarpSpecializedILi4ELi2ELi32ELb1ELb0EEEJSG_NS5_IJNSI_ISF_SB_EENSI_IS11_SB_EEEEEfNS5_IJSB_llEEEfS2I_NS2A_6fusion15FusionCallbacksIS2E_NS2J_17LinearCombinationIffffLNS_15FloatRoundStyleE2EEESG_S2H_JEEENS4_5SM1004TMEM4LOAD26SM100_TMEM_LOAD_32dp32b32xES22_NS1O_INS1P_ILi2ELi5ELi2EEENS23_ILi32EEENSI_INS5_IJS11_SS_EEENS5_IJSB_S11_EEEEEEENS4_39AutoVectorizingCopyWithAssumedAlignmentILi128EEENS4_14SM90_TMA_STOREES2Y_S30_S30_EEEvvEEEEvNT_6ParamsE,"aw",@nobits
	.sectionflags	@""
	.align	16
	.zero		1024


//--------------------- .nv.shared.reserved.0     --------------------------
	.section	.nv.shared.reserved.0,"aw",@nobits
	.weak		__nv_reservedSMEM_offset_0_alias
	.size		__nv_reservedSMEM_offset_0_alias, 0, 64
	.other		__nv_reservedSMEM_offset_0_alias,@"STO_CUDA_RESERVED_SHARED STV_DEFAULT"
__nv_reservedSMEM_offset_0_alias:
	.zero		0
.nv.shared.reserved.0:
	.zero		64
	.weak		__nv_reservedSMEM_tcgen05_partition
	.type		__nv_reservedSMEM_tcgen05_partition,@object
	.size		__nv_reservedSMEM_tcgen05_partition,(.L_0 - __nv_reservedSMEM_tcgen05_partition)
__nv_reservedSMEM_tcgen05_partition:
	.zero		32
.L_0:


//--------------------- .nv.global                --------------------------
	.section	.nv.global,"aw",@nobits
.nv.global:
	.type		_ZN39_INTERNAL_bb9efd66_4_k_cu_b5c5932a_26824cute1_E,@object
	.size		_ZN39_INTERNAL_bb9efd66_4_k_cu_b5c5932a_26824cute1_E,(_ZN39_INTERNAL_bb9efd66_4_k_cu_b5c5932a_26824cuda3std3__45__cpo6cbeginE - _ZN39_INTERNAL_bb9efd66_4_k_cu_b5c5932a_26824cute1_E)
_ZN39_INTERNAL_bb9efd66_4_k_cu_b5c5932a_26824cute1_E:
	.zero		1
	.type		_ZN39_INTERNAL_bb9efd66_4_k_cu_b5c5932a_26824cuda3std3__45__cpo6cbeginE,@object
	.size		_ZN39_INTERNAL_bb9efd66_4_k_cu_b5c5932a_26824cuda3std3__45__cpo6cbeginE,(_ZN39_INTERNAL_bb9efd66_4_k_cu_b5c5932a_26824cuda3std3__48in_placeE - _ZN39_INTERNAL_bb9efd66_4_k_cu_b5c5932a_26824cuda3std3__45__cpo6cbeginE)
_ZN39_INTERNAL_bb9efd66_4_k_cu_b5c5932a_26824cuda3std3__45__cpo6cbeginE:
	.zero		1
	.type		_ZN39_INTERNAL_bb9efd66_4_k_cu_b5c5932a_26824cuda3std3__48in_placeE,@object
	.size		_ZN39_INTERNAL_bb9efd66_4_k_cu_b5c5932a_26824cuda3std3__48in_placeE,(_ZN39_INTERNAL_bb9efd66_4_k_cu_b5c5932a_26824cuda3std6ranges3__45__cpo9iter_moveE - _ZN39_INTERNAL_bb9efd66_4_k_cu_b5c5932a_26824cuda3std3__48in_placeE)
_ZN39_INTERNAL_bb9efd66_4_k_cu_b5c5932a_26824cuda3std3__48in_placeE:
	.zero		1
	.type		_ZN39_INTERNAL_bb9efd66_4_k_cu_b5c5932a_26824cuda3std6ranges3__45__cpo9iter_moveE,@object
	.size		_ZN39_INTERNAL_bb9efd66_4_k_cu_b5c5932a_26824cuda3std6ranges3__45__cpo9iter_moveE,(_ZN39_INTERNAL_bb9efd66_4_k_cu_b5c5932a_26824cuda3std3__45__cpo5beginE - _ZN39_INTERNAL_bb9efd66_4_k_cu_b5c5932a_26824cuda3std6ranges3__45__cpo9iter_moveE)
_ZN39_INTERNAL_bb9efd66_4_k_cu_b5c5932a_26824cuda3std6ranges3__45__cpo9iter_moveE:
	.zero		1
	.type		_ZN39_INTERNAL_bb9efd66_4_k_cu_b5c5932a_26824cuda3std3__45__cpo5beginE,@object
	.size		_ZN39_INTERNAL_bb9efd66_4_k_cu_b5c5932a_26824cuda3std3__45__cpo5beginE,(_ZN39_INTERNAL_bb9efd66_4_k_cu_b5c5932a_26824cuda3std3__441_GLOBAL__N__bb9efd66_4_k_cu_b5c5932a_26826ignoreE - _ZN39_INTERNAL_bb9efd66_4_k_cu_b5c5932a_26824cuda3std3__45__cpo5beginE)
_ZN39_INTERNAL_bb9efd66_4_k_cu_b5c5932a_26824cuda3std3__45__cpo5beginE:
	.zero		1
	.type		_ZN39_INTERNAL_bb9efd66_4_k_cu_b5c5932a_26824cuda3std3__441_GLOBAL__N__bb9efd66_4_k_cu_b5c5932a_26826ignoreE,@object
	.size		_ZN39_INTERNAL_bb9efd66_4_k_cu_b5c5932a_26824cuda3std3__441_GLOBAL__N__bb9efd66_4_k_cu_b5c5932a_26826ignoreE,(_ZN39_INTERNAL_bb9efd66_4_k_cu_b5c5932a_26824cute7productE - _ZN39_INTERNAL_bb9efd66_4_k_cu_b5c5932a_26824cuda3std3__441_GLOBAL__N__bb9efd66_4_k_cu_b5c5932a_26826ignoreE)
_ZN39_INTERNAL_bb9efd66_4_k_cu_b5c5932a_26824cuda3std3__441_GLOBAL__N__bb9efd66_4_k_cu_b5c5932a_26826ignoreE:
	.zero		1
	.type		_ZN39_INTERNAL_bb9efd66_4_k_cu_b5c5932a_26824cute7productE,@object
	.size		_ZN39_INTERNAL_bb9efd66_4_k_cu_b5c5932a_26824cute7productE,(_ZN39_INTERNAL_bb9efd66_4_k_cu_b5c5932a_26824cuda3std3__45__cpo3endE - _ZN39_INTERNAL_bb9efd66_4_k_cu_b5c5932a_26824cute7productE)
_ZN39_INTERNAL_bb9efd66_4_k_cu_b5c5932a_26824cute7productE:
	.zero		1
	.type		_ZN39_INTERNAL_bb9efd66_4_k_cu_b5c5932a_26824cuda3std3__45__cpo3endE,@object
	.size		_ZN39_INTERNAL_bb9efd66_4_k_cu_b5c5932a_26824cuda3std3__45__cpo3endE,(_ZN39_INTERNAL_bb9efd66_4_k_cu_b5c5932a_26824cuda3std3__419piecewise_constructE - _ZN39_INTERNAL_bb9efd66_4_k_cu_b5c5932a_26824cuda3std3__45__cpo3endE)
_ZN39_INTERNAL_bb9efd66_4_k_cu_b5c5932a_26824cuda3std3__45__cpo3endE:
	.zero		1
	.type		_ZN39_INTERNAL_bb9efd66_4_k_cu_b5c5932a_26824cuda3std3__419piecewise_constructE,@object
	.size		_ZN39_INTERNAL_bb9efd66_4_k_cu_b5c5932a_26824cuda3std3__419piecewise_constructE,(_ZN39_INTERNAL_bb9efd66_4_k_cu_b5c5932a_26824cuda3std3__45__cpo4cendE - _ZN39_INTERNAL_bb9efd66_4_k_cu_b5c5932a_26824cuda3std3__419piecewise_constructE)
_ZN39_INTERNAL_bb9efd66_4_k_cu_b5c5932a_26824cuda3std3__419piecewise_constructE:
	.zero		1
	.type		_ZN39_INTERNAL_bb9efd66_4_k_cu_b5c5932a_26824cuda3std3__45__cpo4cendE,@object
	.size		_ZN39_INTERNAL_bb9efd66_4_k_cu_b5c5932a_26824cuda3std3__45__cpo4cendE,(_ZN39_INTERNAL_bb9efd66_4_k_cu_b5c5932a_26824cuda3std6ranges3__45__cpo4swapE - _ZN39_INTERNAL_bb9efd66_4_k_cu_b5c5932a_26824cuda3std3__45__cpo4cendE)
_ZN39_INTERNAL_bb9efd66_4_k_cu_b5c5932a_26824cuda3std3__45__cpo4cendE:
	.zero		1
	.type		_ZN39_INTERNAL_bb9efd66_4_k_cu_b5c5932a_26824cuda3std6ranges3__45__cpo4swapE,@object
	.size		_ZN39_INTERNAL_bb9efd66_4_k_cu_b5c5932a_26824cuda3std6ranges3__45__cpo4swapE,(.L_10 - _ZN39_INTERNAL_bb9efd66_4_k_cu_b5c5932a_26824cuda3std6ranges3__45__cpo4swapE)
_ZN39_INTERNAL_bb9efd66_4_k_cu_b5c5932a_26824cuda3std6ranges3__45__cpo4swapE:
	.zero		1
.L_10:


//--------------------- .nv.constant0._ZN7cutlass13device_kernelINS_4gemm6kernel13GemmUniversalIN4cute5tupleIJiiiiEEENS1_10collective13CollectiveMmaINS1_41MainloopSm100TmaUmmaWarpSpecializedSparseILi3ELi2ELi2ENS5_IJNS4_1CILi1EEENSA_ILi2EEESB_EEEEENS5_IJNSA_ILi128EEESF_SF_EEENS_6half_tENS5_IJNS4_6LayoutINS5_IJiNS5_IJSC_iEEEiEEENS5_IJlNS5_IJSB_SC_EEElEEEEENSI_INS5_IJNS5_IJNS5_IJNSA_ILi8EEESC_SO_EEEiEEENS5_IJNS5_IJNSA_ILi16EEESC_NSA_ILi4EEEEEEiEEEiEEENS5_IJNS5_IJNS5_IJSF_SR_NSA_ILi2048EEEEEENSA_ILi16384EEEEEENS5_IJNS5_IJSB_NSA_ILi1024EEENSA_ILi32EEEEEElEEElEEEEEEEESH_NS5_IJlSB_lEEENS4_8TiledMMAINS4_8MMA_AtomIJNS4_27SM100_MMA_F16BF16_SS_SPARSEISH_SH_fLi128ELi128ELNS4_4UMMA5MajorE0ELS1C_0ELNS1B_7ScaleInE0ELS1D_0EEEEEENSI_INS5_IJSB_SB_SB_EEENS5_IJNSA_ILi0EEES1H_S1H_EEEEENS5_IJNS4_10UnderscoreES1K_S1K_EEEEENS4_23SM90_TMA_LOAD_MULTICASTENS4_14ComposedLayoutINS4_7SwizzleILi3ELi4ELi3EEENS4_25smem_sparse_ptr_flag_bitsILi2ELi16EEENSI_INS5_IJNS5_IJSB_SO_EEENS5_IJSC_NSA_ILi64EEEEEEEEENS5_IJNS5_IJS1H_SF_EEESL_EEEEEEEvNS4_8identityENS4_13SM90_TMA_LOADENS1O_IS1Q_NS4_18smem_ptr_flag_bitsILi16EEENSI_INS5_IJSO_S1U_EEENS5_IJS1U_SB_EEEEEEEvS21_EENS_8epilogue10collective18CollectiveEpilogueINS2A_23Sm100TmaWarpSpecializedILi4ELi2ELi32ELb1ELb0EEEJSG_NS5_IJNSI_ISF_SB_EENSI_IS11_SB_EEEEEfNS5_IJSB_llEEEfS2I_NS2A_6fusion15FusionCallbacksIS2E_NS2J_17LinearCombinationIffffLNS_15FloatRoundStyleE2EEESG_S2H_JEEENS4_5SM1004TMEM4LOAD26SM100_TMEM_LOAD_32dp32b32xES22_NS1O_INS1P_ILi2ELi5ELi2EEENS23_ILi32EEENSI_INS5_IJS11_SS_EEENS5_IJSB_S11_EEEEEEENS4_39AutoVectorizingCopyWithAssumedAlignmentILi128EEENS4_14SM90_TMA_STOREES2Y_S30_S30_EEEvvEEEEvNT_6ParamsE --------------------------
	.section	.nv.constant0._ZN7cutlass13device_kernelINS_4gemm6kernel13GemmUniversalIN4cute5tupleIJiiiiEEENS1_10collective13CollectiveMmaINS1_41MainloopSm100TmaUmmaWarpSpecializedSparseILi3ELi2ELi2ENS5_IJNS4_1CILi1EEENSA_ILi2EEESB_EEEEENS5_IJNSA_ILi128EEESF_SF_EEENS_6half_tENS5_IJNS4_6LayoutINS5_IJiNS5_IJSC_iEEEiEEENS5_IJlNS5_IJSB_SC_EEElEEEEENSI_INS5_IJNS5_IJNS5_IJNSA_ILi8EEESC_SO_EEEiEEENS5_IJNS5_IJNSA_ILi16EEESC_NSA_ILi4EEEEEEiEEEiEEENS5_IJNS5_IJNS5_IJSF_SR_NSA_ILi2048EEEEEENSA_ILi16384EEEEEENS5_IJNS5_IJSB_NSA_ILi1024EEENSA_ILi32EEEEEElEEElEEEEEEEESH_NS5_IJlSB_lEEENS4_8TiledMMAINS4_8MMA_AtomIJNS4_27SM100_MMA_F16BF16_SS_SPARSEISH_SH_fLi128ELi128ELNS4_4UMMA5MajorE0ELS1C_0ELNS1B_7ScaleInE0ELS1D_0EEEEEENSI_INS5_IJSB_SB_SB_EEENS5_IJNSA_ILi0EEES1H_S1H_EEEEENS5_IJNS4_10UnderscoreES1K_S1K_EEEEENS4_23SM90_TMA_LOAD_MULTICASTENS4_14ComposedLayoutINS4_7SwizzleILi3ELi4ELi3EEENS4_25smem_sparse_ptr_flag_bitsILi2ELi16EEENSI_INS5_IJNS5_IJSB_SO_EEENS5_IJSC_NSA_ILi64EEEEEEEEENS5_IJNS5_IJS1H_SF_EEESL_EEEEEEEvNS4_8identityENS4_13SM90_TMA_LOADENS1O_IS1Q_NS4_18smem_ptr_flag_bitsILi16EEENSI_INS5_IJSO_S1U_EEENS5_IJS1U_SB_EEEEEEEvS21_EENS_8epilogue10collective18CollectiveEpilogueINS2A_23Sm100TmaWarpSpecializedILi4ELi2ELi32ELb1ELb0EEEJSG_NS5_IJNSI_ISF_SB_EENSI_IS11_SB_EEEEEfNS5_IJSB_llEEEfS2I_NS2A_6fusion15FusionCallbacksIS2E_NS2J_17LinearCombinationIffffLNS_15FloatRoundStyleE2EEESG_S2H_JEEENS4_5SM1004TMEM4LOAD26SM100_TMEM_LOAD_32dp32b32xES22_NS1O_INS1P_ILi2ELi5ELi2EEENS23_ILi32EEENSI_INS5_IJS11_SS_EEENS5_IJSB_S11_EEEEEEENS4_39AutoVectorizingCopyWithAssumedAlignmentILi128EEENS4_14SM90_TMA_STOREES2Y_S30_S30_EEEvvEEEEvNT_6ParamsE,"a",@progbits
	.sectionflags	@""
	.align	4
.nv.constant0._ZN7cutlass13device_kernelINS_4gemm6kernel13GemmUniversalIN4cute5tupleIJiiiiEEENS1_10collective13CollectiveMmaINS1_41MainloopSm100TmaUmmaWarpSpecializedSparseILi3ELi2ELi2ENS5_IJNS4_1CILi1EEENSA_ILi2EEESB_EEEEENS5_IJNSA_ILi128EEESF_SF_EEENS_6half_tENS5_IJNS4_6LayoutINS5_IJiNS5_IJSC_iEEEiEEENS5_IJlNS5_IJSB_SC_EEElEEEEENSI_INS5_IJNS5_IJNS5_IJNSA_ILi8EEESC_SO_EEEiEEENS5_IJNS5_IJNSA_ILi16EEESC_NSA_ILi4EEEEEEiEEEiEEENS5_IJNS5_IJNS5_IJSF_SR_NSA_ILi2048EEEEEENSA_ILi16384EEEEEENS5_IJNS5_IJSB_NSA_ILi1024EEENSA_ILi32EEEEEElEEElEEEEEEEESH_NS5_IJlSB_lEEENS4_8TiledMMAINS4_8MMA_AtomIJNS4_27SM100_MMA_F16BF16_SS_SPARSEISH_SH_fLi128ELi128ELNS4_4UMMA5MajorE0ELS1C_0ELNS1B_7ScaleInE0ELS1D_0EEEEEENSI_INS5_IJSB_SB_SB_EEENS5_IJNSA_ILi0EEES1H_S1H_EEEEENS5_IJNS4_10UnderscoreES1K_S1K_EEEEENS4_23SM90_TMA_LOAD_MULTICASTENS4_14ComposedLayoutINS4_7SwizzleILi3ELi4ELi3EEENS4_25smem_sparse_ptr_flag_bitsILi2ELi16EEENSI_INS5_IJNS5_IJSB_SO_EEENS5_IJSC_NSA_ILi64EEEEEEEEENS5_IJNS5_IJS1H_SF_EEESL_EEEEEEEvNS4_8identityENS4_13SM90_TMA_LOADENS1O_IS1Q_NS4_18smem_ptr_flag_bitsILi16EEENSI_INS5_IJSO_S1U_EEENS5_IJS1U_SB_EEEEEEEvS21_EENS_8epilogue10collective18CollectiveEpilogueINS2A_23Sm100TmaWarpSpecializedILi4ELi2ELi32ELb1ELb0EEEJSG_NS5_IJNSI_ISF_SB_EENSI_IS11_SB_EEEEEfNS5_IJSB_llEEEfS2I_NS2A_6fusion15FusionCallbacksIS2E_NS2J_17LinearCombinationIffffLNS_15FloatRoundStyleE2EEESG_S2H_JEEENS4_5SM1004TMEM4LOAD26SM100_TMEM_LOAD_32dp32b32xES22_NS1O_INS1P_ILi2ELi5ELi2EEENS23_ILi32EEENSI_INS5_IJS11_SS_EEENS5_IJSB_S11_EEEEEEENS4_39AutoVectorizingCopyWithAssumedAlignmentILi128EEENS4_14SM90_TMA_STOREES2Y_S30_S30_EEEvvEEEEvNT_6ParamsE:
	.zero		3456


//--------------------- SYMBOLS --------------------------

	.type		.nv.reservedSmem.offset0,@object
	.size		.nv.reservedSmem.offset0,0x4
	.type		.nv.reservedSmem.cap,@object
	.size		.nv.reservedSmem.cap,0x4
	.type		__assertfail,@function
